	.target	sm_90a

	.elftype	@"ET_EXEC"


//--------------------- .note.nv.tkinfo           --------------------------
	.section	.note.nv.tkinfo,"",@"SHT_NOTE"
	.sectionflags	@"SHF_NOTE_NV_TKINFO"
	.tkinfo
        /*0018*/ 	.word	0x00000002
        /*0030*/ 	.string	""
        /*0030*/ 	.string	"ptxas"
        /*0030*/ 	.string	"Cuda compilation tools, release 13.0, V13.0.88"
        /*0030*/ 	.string	"Build cuda_13.0.r13.0/compiler.36424714_0"
        /*0030*/ 	.string	"-v  -suppress-debug-info  -lineinfo  -arch sm_90a "



//--------------------- .note.nv.cuinfo           --------------------------
	.section	.note.nv.cuinfo,"",@"SHT_NOTE"
	.sectionflags	@"SHF_NOTE_NV_CUINFO"
        /*0018*/ 	.short	0x0002
        /*001a*/ 	.short	0x005a
        /*001c*/ 	.short	0x0082
	.zero		2


//--------------------- .nv.info                  --------------------------
	.section	.nv.info,"",@"SHT_CUDA_INFO"
	.align	4


	//----- nvinfo : EIATTR_REGCOUNT
	.align		4
        /*0000*/ 	.byte	0x04, 0x2f
        /*0002*/ 	.short	(.L_1 - .L_0)
	.align		4
.L_0:
        /*0004*/ 	.word	index@(matmul_kernel)
        /*0008*/ 	.word	0x000000ff


	//----- nvinfo : EIATTR_FRAME_SIZE
	.align		4
.L_1:
        /*000c*/ 	.byte	0x04, 0x11
        /*000e*/ 	.short	(.L_3 - .L_2)
	.align		4
.L_2:
        /*0010*/ 	.word	index@(matmul_kernel)
        /*0014*/ 	.word	0x00000000


	//----- nvinfo : EIATTR_MIN_STACK_SIZE
	.align		4
.L_3:
        /*0018*/ 	.byte	0x04, 0x12
        /*001a*/ 	.short	(.L_5 - .L_4)
	.align		4
.L_4:
        /*001c*/ 	.word	index@(matmul_kernel)
        /*0020*/ 	.word	0x00000000
.L_5:


//--------------------- .nv.compat                --------------------------
	.section	.nv.compat,"",@"SHT_CUDA_COMPAT_INFO"
	.align	4
        /*0000*/ 	.byte	0x02, 0x09, 0x01, 0x00, 0x02, 0x02, 0x02, 0x00, 0x02, 0x05, 0x05, 0x00, 0x03, 0x07, 0x01, 0x01
        /*0010*/ 	.byte	0x02, 0x03, 0x00, 0x00, 0x02, 0x06, 0x01, 0x00, 0x04, 0x0b, 0x08, 0x00, 0x00, 0x00, 0x00, 0x00
        /*0020*/ 	.byte	0x00, 0x00, 0x00, 0x00


//--------------------- .nv.info.matmul_kernel    --------------------------
	.section	.nv.info.matmul_kernel,"",@"SHT_CUDA_INFO"
	.sectionflags	@""
	.align	4


	//----- nvinfo : EIATTR_CUDA_API_VERSION
	.align		4
        /*0000*/ 	.byte	0x04, 0x37
        /*0002*/ 	.short	(.L_7 - .L_6)
.L_6:
        /*0004*/ 	.word	0x00000082


	//----- nvinfo : EIATTR_KPARAM_INFO
	.align		4
.L_7:
        /*0008*/ 	.byte	0x04, 0x17
        /*000a*/ 	.short	(.L_9 - .L_8)
.L_8:
        /*000c*/ 	.word	0x00000000
        /*0010*/ 	.short	0x000d
        /*0012*/ 	.short	0x0048
        /*0014*/ 	.byte	0x00, 0xf4, 0x21, 0x00


	//----- nvinfo : EIATTR_KPARAM_INFO
	.align		4
.L_9:
        /*0018*/ 	.byte	0x04, 0x17
        /*001a*/ 	.short	(.L_11 - .L_10)
.L_10:
        /*001c*/ 	.word	0x00000000
        /*0020*/ 	.short	0x000c
        /*0022*/ 	.short	0x0040
        /*0024*/ 	.byte	0x00, 0xf4, 0x21, 0x00


	//----- nvinfo : EIATTR_KPARAM_INFO
	.align		4
.L_11:
        /*0028*/ 	.byte	0x04, 0x17
        /*002a*/ 	.short	(.L_13 - .L_12)
.L_12:
        /*002c*/ 	.word	0x00000000
        /*0030*/ 	.short	0x000b
        /*0032*/ 	.short	0x0038
        /*0034*/ 	.byte	0x00, 0xf0, 0x11, 0x00


	//----- nvinfo : EIATTR_KPARAM_INFO
	.align		4
.L_13:
        /*0038*/ 	.byte	0x04, 0x17
        /*003a*/ 	.short	(.L_15 - .L_14)
.L_14:
        /*003c*/ 	.word	0x00000000
        /*0040*/ 	.short	0x000a
        /*0042*/ 	.short	0x0034
        /*0044*/ 	.byte	0x00, 0xf0, 0x11, 0x00


	//----- nvinfo : EIATTR_KPARAM_INFO
	.align		4
.L_15:
        /*0048*/ 	.byte	0x04, 0x17
        /*004a*/ 	.short	(.L_17 - .L_16)
.L_16:
        /*004c*/ 	.word	0x00000000
        /*0050*/ 	.short	0x0009
        /*0052*/ 	.short	0x0030
        /*0054*/ 	.byte	0x00, 0xf0, 0x11, 0x00


	//----- nvinfo : EIATTR_KPARAM_INFO
	.align		4
.L_17:
        /*0058*/ 	.byte	0x04, 0x17
        /*005a*/ 	.short	(.L_19 - .L_18)
.L_18:
        /*005c*/ 	.word	0x00000000
        /*0060*/ 	.short	0x0008
        /*0062*/ 	.short	0x002c
        /*0064*/ 	.byte	0x00, 0xf0, 0x11, 0x00


	//----- nvinfo : EIATTR_KPARAM_INFO
	.align		4
.L_19:
        /*0068*/ 	.byte	0x04, 0x17
        /*006a*/ 	.short	(.L_21 - .L_20)
.L_20:
        /*006c*/ 	.word	0x00000000
        /*0070*/ 	.short	0x0007
        /*0072*/ 	.short	0x0028
        /*0074*/ 	.byte	0x00, 0xf0, 0x11, 0x00


	//----- nvinfo : EIATTR_KPARAM_INFO
	.align		4
.L_21:
        /*0078*/ 	.byte	0x04, 0x17
        /*007a*/ 	.short	(.L_23 - .L_22)
.L_22:
        /*007c*/ 	.word	0x00000000
        /*0080*/ 	.short	0x0006
        /*0082*/ 	.short	0x0024
        /*0084*/ 	.byte	0x00, 0xf0, 0x11, 0x00


	//----- nvinfo : EIATTR_KPARAM_INFO
	.align		4
.L_23:
        /*0088*/ 	.byte	0x04, 0x17
        /*008a*/ 	.short	(.L_25 - .L_24)
.L_24:
        /*008c*/ 	.word	0x00000000
        /*0090*/ 	.short	0x0005
        /*0092*/ 	.short	0x0020
        /*0094*/ 	.byte	0x00, 0xf0, 0x11, 0x00


	//----- nvinfo : EIATTR_KPARAM_INFO
	.align		4
.L_25:
        /*0098*/ 	.byte	0x04, 0x17
        /*009a*/ 	.short	(.L_27 - .L_26)
.L_26:
        /*009c*/ 	.word	0x00000000
        /*00a0*/ 	.short	0x0004
        /*00a2*/ 	.short	0x001c
        /*00a4*/ 	.byte	0x00, 0xf0, 0x11, 0x00


	//----- nvinfo : EIATTR_KPARAM_INFO
	.align		4
.L_27:
        /*00a8*/ 	.byte	0x04, 0x17
        /*00aa*/ 	.short	(.L_29 - .L_28)
.L_28:
        /*00ac*/ 	.word	0x00000000
        /*00b0*/ 	.short	0x0003
        /*00b2*/ 	.short	0x0018
        /*00b4*/ 	.byte	0x00, 0xf0, 0x11, 0x00


	//----- nvinfo : EIATTR_KPARAM_INFO
	.align		4
.L_29:
        /*00b8*/ 	.byte	0x04, 0x17
        /*00ba*/ 	.short	(.L_31 - .L_30)
.L_30:
        /*00bc*/ 	.word	0x00000000
        /*00c0*/ 	.short	0x0002
        /*00c2*/ 	.short	0x0010
        /*00c4*/ 	.byte	0x00, 0xf4, 0x21, 0x00


	//----- nvinfo : EIATTR_KPARAM_INFO
	.align		4
.L_31:
        /*00c8*/ 	.byte	0x04, 0x17
        /*00ca*/ 	.short	(.L_33 - .L_32)
.L_32:
        /*00cc*/ 	.word	0x00000000
        /*00d0*/ 	.short	0x0001
        /*00d2*/ 	.short	0x0008
        /*00d4*/ 	.byte	0x00, 0xf4, 0x21, 0x00


	//----- nvinfo : EIATTR_KPARAM_INFO
	.align		4
.L_33:
        /*00d8*/ 	.byte	0x04, 0x17
        /*00da*/ 	.short	(.L_35 - .L_34)
.L_34:
        /*00dc*/ 	.word	0x00000000
        /*00e0*/ 	.short	0x0000
        /*00e2*/ 	.short	0x0000
        /*00e4*/ 	.byte	0x00, 0xf4, 0x21, 0x00


	//----- nvinfo : EIATTR_SPARSE_MMA_MASK
	.align		4
.L_35:
        /*00e8*/ 	.byte	0x03, 0x50
        /*00ea*/ 	.short	0x0000


	//----- nvinfo : EIATTR_MAXREG_COUNT
	.align		4
        /*00ec*/ 	.byte	0x03, 0x1b
        /*00ee*/ 	.short	0x00ff


	//----- nvinfo : EIATTR_NUM_BARRIERS
	.align		4
        /*00f0*/ 	.byte	0x02, 0x4c
        /*00f2*/ 	.byte	0x01
	.zero		1


	//----- nvinfo : EIATTR_MERCURY_ISA_VERSION
	.align		4
        /*00f4*/ 	.byte	0x03, 0x5f
        /*00f6*/ 	.short	0x0101


	//----- nvinfo : EIATTR_EXIT_INSTR_OFFSETS
	.align		4
        /*00f8*/ 	.byte	0x04, 0x1c
        /*00fa*/ 	.short	(.L_37 - .L_36)


	//   ....[0]....
.L_36:
        /*00fc*/ 	.word	0x000057b0


	//   ....[1]....
        /*0100*/ 	.word	0x000057d0


	//----- nvinfo : EIATTR_REQNTID
	.align		4
.L_37:
        /*0104*/ 	.byte	0x04, 0x10
        /*0106*/ 	.short	(.L_39 - .L_38)
.L_38:
        /*0108*/ 	.word	0x00000100
        /*010c*/ 	.word	0x00000001
        /*0110*/ 	.word	0x00000001


	//----- nvinfo : EIATTR_CBANK_PARAM_SIZE
	.align		4
.L_39:
        /*0114*/ 	.byte	0x03, 0x19
        /*0116*/ 	.short	0x0050


	//----- nvinfo : EIATTR_PARAM_CBANK
	.align		4
        /*0118*/ 	.byte	0x04, 0x0a
        /*011a*/ 	.short	(.L_41 - .L_40)
	.align		4
.L_40:
        /*011c*/ 	.word	index@(.nv.constant0.matmul_kernel)
        /*0120*/ 	.short	0x0210
        /*0122*/ 	.short	0x0050


	//----- nvinfo : EIATTR_SW_WAR
	.align		4
.L_41:
        /*0124*/ 	.byte	0x04, 0x36
        /*0126*/ 	.short	(.L_43 - .L_42)
.L_42:
        /*0128*/ 	.word	0x00000008
.L_43:


//--------------------- .nv.callgraph             --------------------------
	.section	.nv.callgraph,"",@"SHT_CUDA_CALLGRAPH"
	.align	4
	.sectionentsize	8
	.align		4
        /*0000*/ 	.word	0x00000000
	.align		4
        /*0004*/ 	.word	0xffffffff
	.align		4
        /*0008*/ 	.word	0x00000000
	.align		4
        /*000c*/ 	.word	0xfffffffe
	.align		4
        /*0010*/ 	.word	0x00000000
	.align		4
        /*0014*/ 	.word	0xfffffffd
	.align		4
        /*0018*/ 	.word	0x00000000
	.align		4
        /*001c*/ 	.word	0xfffffffc


//--------------------- .text.matmul_kernel       --------------------------
	.section	.text.matmul_kernel,"ax",@progbits
	.align	128
        .global         matmul_kernel
        .type           matmul_kernel,@function
        .size           matmul_kernel,(.L_x_4 - matmul_kernel)
        .other          matmul_kernel,@"STO_CUDA_ENTRY STV_DEFAULT"
matmul_kernel:
.text.matmul_kernel:
[----:B------:R-:W0:Y:S08]  /*0000*/  LDC R1, c[0x0][0x28] ;  /* 0x00000a00ff017b82 */ /* 0x000e300000000800 */
[----:B------:R-:W1:Y:S01]  /*0010*/  LDC.64 R54, c[0x0][0x228] ;  /* 0x00008a00ff367b82 */ /* 0x000e620000000a00 */
[----:B------:R-:W2:Y:S01]  /*0020*/  S2R R5, SR_CTAID.X ;  /* 0x0000000000057919 */ /* 0x000ea20000002500 */
[----:B------:R-:W-:Y:S01]  /*0030*/  UMOV UR4, 0x400 ;  /* 0x0000040000047882 */ /* 0x000fe20000000000 */
[----:B------:R-:W-:Y:S01]  /*0040*/  ULDC.64 UR8, c[0x0][0x208] ;  /* 0x0000820000087ab9 */ /* 0x000fe20000000a00 */
[----:B------:R-:W-:-:S04]  /*0050*/  ULDC UR6, c[0x0][0x230] ;  /* 0x00008c0000067ab9 */ /* 0x000fc80000000800 */
[----:B------:R-:W3:Y:S08]  /*0060*/  LDC R41, c[0x0][0x230] ;  /* 0x00008c00ff297b82 */ /* 0x000ef00000000800 */
[----:B------:R-:W4:Y:S01]  /*0070*/  S2UR UR5, SR_CgaCtaId ;  /* 0x00000000000579c3 */ /* 0x000f220000008800 */
[----:B-1----:R-:W-:-:S05]  /*0080*/  VIADD R0, R55, 0xff ;  /* 0x000000ff37007836 */ /* 0x002fca0000000000 */
[----:B------:R-:W-:Y:S01]  /*0090*/  SHF.R.S32.HI R3, RZ, 0x1f, R0 ;  /* 0x0000001fff037819 */ /* 0x000fe20000011400 */
[----:B---3--:R-:W-:-:S03]  /*00a0*/  VIADD R41, R41, 0x1f ;  /* 0x0000001f29297836 */ /* 0x008fc60000000000 */
[----:B------:R-:W-:Y:S02]  /*00b0*/  LEA.HI R3, R3, R0, RZ, 0x8 ;  /* 0x0000000003037211 */ /* 0x000fe400078f40ff */
[----:B--2---:R-:W-:Y:S02]  /*00c0*/  IABS R8, R5 ;  /* 0x0000000500087213 */ /* 0x004fe40000000000 */
[----:B------:R-:W-:Y:S01]  /*00d0*/  SHF.R.S32.HI R3, RZ, 0x8, R3 ;  /* 0x00000008ff037819 */ /* 0x000fe20000011403 */
[----:B----4-:R-:W-:-:S04]  /*00e0*/  ULEA UR4, UR5, UR4, 0x18 ;  /* 0x0000000405047291 */ /* 0x010fc8000f8ec03f */
[----:B------:R-:W-:-:S05]  /*00f0*/  IMAD.SHL.U32 R4, R3, 0x8, RZ ;  /* 0x0000000803047824 */ /* 0x000fca00078e00ff */
[-C--:B------:R-:W-:Y:S02]  /*0100*/  IABS R7, R4.reuse ;  /* 0x0000000400077213 */ /* 0x080fe40000000000 */
[----:B------:R-:W-:Y:S02]  /*0110*/  IABS R10, R4 ;  /* 0x00000004000a7213 */ /* 0x000fe40000000000 */
[----:B------:R-:W1:Y:S08]  /*0120*/  I2F.RP R0, R7 ;  /* 0x0000000700007306 */ /* 0x000e700000209400 */
[----:B-1----:R-:W1:Y:S02]  /*0130*/  MUFU.RCP R0, R0 ;  /* 0x0000000000007308 */ /* 0x002e640000001000 */
[----:B-1----:R-:W-:-:S02]  /*0140*/  VIADD R2, R0, 0xffffffe ;  /* 0x0ffffffe00027836 */ /* 0x002fc40000000000 */
[----:B------:R-:W-:-:S04]  /*0150*/  IMAD.MOV R0, RZ, RZ, -R10 ;  /* 0x000000ffff007224 */ /* 0x000fc800078e0a0a */
[----:B------:R1:W2:Y:S02]  /*0160*/  F2I.FTZ.U32.TRUNC.NTZ R3, R2 ;  /* 0x0000000200037305 */ /* 0x0002a4000021f000 */
[----:B-1----:R-:W-:Y:S02]  /*0170*/  IMAD.MOV.U32 R2, RZ, RZ, RZ ;  /* 0x000000ffff027224 */ /* 0x002fe400078e00ff */
[----:B--2---:R-:W-:-:S04]  /*0180*/  IMAD.MOV R6, RZ, RZ, -R3 ;  /* 0x000000ffff067224 */ /* 0x004fc800078e0a03 */
[----:B------:R-:W-:Y:S02]  /*0190*/  IMAD R9, R6, R7, RZ ;  /* 0x0000000706097224 */ /* 0x000fe400078e02ff */
[----:B------:R-:W-:Y:S02]  /*01a0*/  IMAD.MOV.U32 R6, RZ, RZ, R8 ;  /* 0x000000ffff067224 */ /* 0x000fe400078e0008 */
[----:B------:R-:W-:-:S06]  /*01b0*/  IMAD.HI.U32 R3, R3, R9, R2 ;  /* 0x0000000903037227 */ /* 0x000fcc00078e0002 */
[----:B------:R-:W-:-:S04]  /*01c0*/  IMAD.HI.U32 R3, R3, R6, RZ ;  /* 0x0000000603037227 */ /* 0x000fc800078e00ff */
[----:B------:R-:W-:-:S05]  /*01d0*/  IMAD R0, R3, R0, R6 ;  /* 0x0000000003007224 */ /* 0x000fca00078e0206 */
[----:B------:R-:W-:-:S13]  /*01e0*/  ISETP.GT.U32.AND P1, PT, R7, R0, PT ;  /* 0x000000000700720c */ /* 0x000fda0003f24070 */
[----:B------:R-:W-:Y:S02]  /*01f0*/  @!P1 IMAD.IADD R0, R0, 0x1, -R7 ;  /* 0x0000000100009824 */ /* 0x000fe400078e0a07 */
[----:B------:R-:W-:Y:S01]  /*0200*/  @!P1 VIADD R3, R3, 0x1 ;  /* 0x0000000103039836 */ /* 0x000fe20000000000 */
[----:B------:R-:W-:Y:S02]  /*0210*/  ISETP.NE.AND P1, PT, R4, RZ, PT ;  /* 0x000000ff0400720c */ /* 0x000fe40003f25270 */
[----:B------:R-:W-:Y:S02]  /*0220*/  ISETP.GE.U32.AND P0, PT, R0, R7, PT ;  /* 0x000000070000720c */ /* 0x000fe40003f06070 */
[----:B------:R-:W-:-:S04]  /*0230*/  LOP3.LUT R0, R5, R4, RZ, 0x3c, !PT ;  /* 0x0000000405007212 */ /* 0x000fc800078e3cff */
[----:B------:R-:W-:Y:S01]  /*0240*/  ISETP.GE.AND P2, PT, R0, RZ, PT ;  /* 0x000000ff0000720c */ /* 0x000fe20003f46270 */
[----:B------:R-:W-:-:S06]  /*0250*/  VIADD R0, R54, 0x1f ;  /* 0x0000001f36007836 */ /* 0x000fcc0000000000 */
[----:B------:R-:W-:-:S04]  /*0260*/  @P0 VIADD R3, R3, 0x1 ;  /* 0x0000000103030836 */ /* 0x000fc80000000000 */
[----:B------:R-:W-:Y:S01]  /*0270*/  IMAD.MOV.U32 R2, RZ, RZ, R3 ;  /* 0x000000ffff027224 */ /* 0x000fe200078e0003 */
[----:B------:R-:W-:-:S03]  /*0280*/  SHF.R.S32.HI R3, RZ, 0x1f, R0 ;  /* 0x0000001fff037819 */ /* 0x000fc60000011400 */
[----:B------:R-:W-:Y:S01]  /*0290*/  @!P2 IMAD.MOV R2, RZ, RZ, -R2 ;  /* 0x000000ffff02a224 */ /* 0x000fe200078e0a02 */
[----:B------:R-:W-:Y:S02]  /*02a0*/  @!P1 LOP3.LUT R2, RZ, R4, RZ, 0x33, !PT ;  /* 0x00000004ff029212 */ /* 0x000fe400078e33ff */
[----:B------:R-:W-:-:S03]  /*02b0*/  LEA.HI R3, R3, R0, RZ, 0x5 ;  /* 0x0000000003037211 */ /* 0x000fc600078f28ff */
[----:B------:R-:W-:Y:S02]  /*02c0*/  IMAD.SHL.U32 R36, R2, 0x8, RZ ;  /* 0x0000000802247824 */ /* 0x000fe400078e00ff */
[----:B------:R-:W-:-:S03]  /*02d0*/  IMAD.MOV R2, RZ, RZ, -R2 ;  /* 0x000000ffff027224 */ /* 0x000fc600078e0a02 */
[----:B------:R-:W-:Y:S01]  /*02e0*/  LEA.HI.SX32 R3, R3, -R36, 0x1b ;  /* 0x8000002403037211 */ /* 0x000fe200078fdaff */
[----:B------:R-:W-:-:S03]  /*02f0*/  IMAD R4, R4, R2, R5 ;  /* 0x0000000204047224 */ /* 0x000fc600078e0205 */
[----:B------:R-:W-:Y:S02]  /*0300*/  VIMNMX R11, R3, 0x8, PT ;  /* 0x00000008030b7848 */ /* 0x000fe40003fe0100 */
[----:B------:R-:W-:Y:S02]  /*0310*/  IABS R9, R4 ;  /* 0x0000000400097213 */ /* 0x000fe40000000000 */
[----:B------:R-:W-:-:S04]  /*0320*/  IABS R7, R11 ;  /* 0x0000000b00077213 */ /* 0x000fc80000000000 */
[----:B------:R-:W1:Y:S08]  /*0330*/  I2F.RP R0, R7 ;  /* 0x0000000700007306 */ /* 0x000e700000209400 */
[----:B-1----:R-:W1:Y:S02]  /*0340*/  MUFU.RCP R0, R0 ;  /* 0x0000000000007308 */ /* 0x002e640000001000 */
[----:B-1----:R-:W-:-:S06]  /*0350*/  VIADD R3, R0, 0xffffffe ;  /* 0x0ffffffe00037836 */ /* 0x002fcc0000000000 */
[----:B------:R-:W1:Y:S02]  /*0360*/  F2I.FTZ.U32.TRUNC.NTZ R3, R3 ;  /* 0x0000000300037305 */ /* 0x000e64000021f000 */
[----:B-1----:R-:W-:-:S04]  /*0370*/  IMAD.MOV R6, RZ, RZ, -R3 ;  /* 0x000000ffff067224 */ /* 0x002fc800078e0a03 */
[----:B------:R-:W-:Y:S01]  /*0380*/  IMAD.MOV.U32 R2, RZ, RZ, R6 ;  /* 0x000000ffff027224 */ /* 0x000fe200078e0006 */
[----:B------:R-:W-:-:S03]  /*0390*/  IABS R6, R11 ;  /* 0x0000000b00067213 */ /* 0x000fc60000000000 */
[----:B------:R-:W-:Y:S02]  /*03a0*/  IMAD R5, R2, R7, RZ ;  /* 0x0000000702057224 */ /* 0x000fe400078e02ff */
[----:B------:R-:W-:Y:S02]  /*03b0*/  IMAD.MOV.U32 R2, RZ, RZ, RZ ;  /* 0x000000ffff027224 */ /* 0x000fe400078e00ff */
[----:B------:R-:W-:Y:S02]  /*03c0*/  IMAD.MOV R0, RZ, RZ, -R6 ;  /* 0x000000ffff007224 */ /* 0x000fe400078e0a06 */
[----:B------:R-:W-:Y:S01]  /*03d0*/  IMAD.HI.U32 R2, R3, R5, R2 ;  /* 0x0000000503027227 */ /* 0x000fe200078e0002 */
[----:B------:R-:W-:-:S04]  /*03e0*/  LOP3.LUT R3, R4, R11, RZ, 0x3c, !PT ;  /* 0x0000000b04037212 */ /* 0x000fc800078e3cff */
[----:B------:R-:W-:Y:S01]  /*03f0*/  ISETP.GE.AND P2, PT, R3, RZ, PT ;  /* 0x000000ff0300720c */ /* 0x000fe20003f46270 */
[----:B------:R-:W-:-:S04]  /*0400*/  IMAD.HI.U32 R2, R2, R9, RZ ;  /* 0x0000000902027227 */ /* 0x000fc800078e00ff */
[----:B------:R-:W-:-:S05]  /*0410*/  IMAD R0, R2, R0, R9 ;  /* 0x0000000002007224 */ /* 0x000fca00078e0209 */
[----:B------:R-:W-:-:S13]  /*0420*/  ISETP.GT.U32.AND P1, PT, R7, R0, PT ;  /* 0x000000000700720c */ /* 0x000fda0003f24070 */
[----:B------:R-:W-:Y:S02]  /*0430*/  @!P1 IMAD.IADD R0, R0, 0x1, -R7 ;  /* 0x0000000100009824 */ /* 0x000fe400078e0a07 */
[----:B------:R-:W-:Y:S01]  /*0440*/  @!P1 VIADD R2, R2, 0x1 ;  /* 0x0000000102029836 */ /* 0x000fe20000000000 */
[----:B------:R-:W-:Y:S02]  /*0450*/  ISETP.NE.AND P1, PT, R11, RZ, PT ;  /* 0x000000ff0b00720c */ /* 0x000fe40003f25270 */
[----:B------:R-:W-:Y:S02]  /*0460*/  ISETP.GE.U32.AND P0, PT, R0, R7, PT ;  /* 0x000000070000720c */ /* 0x000fe40003f06070 */
[----:B------:R-:W1:Y:S11]  /*0470*/  S2R R0, SR_TID.X ;  /* 0x0000000000007919 */ /* 0x000e760000002100 */
[----:B------:R-:W-:Y:S01]  /*0480*/  @P0 VIADD R2, R2, 0x1 ;  /* 0x0000000102020836 */ /* 0x000fe20000000000 */
[----:B------:R-:W-:-:S03]  /*0490*/  ISETP.GT.AND P0, PT, R41, 0x1f, PT ;  /* 0x0000001f2900780c */ /* 0x000fc60003f04270 */
[----:B------:R-:W-:-:S04]  /*04a0*/  IMAD.MOV.U32 R3, RZ, RZ, R2 ;  /* 0x000000ffff037224 */ /* 0x000fc800078e0002 */
[----:B------:R-:W-:Y:S01]  /*04b0*/  @!P2 IMAD.MOV R3, RZ, RZ, -R3 ;  /* 0x000000ffff03a224 */ /* 0x000fe200078e0a03 */
[----:B------:R-:W-:-:S05]  /*04c0*/  @!P1 LOP3.LUT R3, RZ, R11, RZ, 0x33, !PT ;  /* 0x0000000bff039212 */ /* 0x000fca00078e33ff */
[----:B------:R-:W-:Y:S02]  /*04d0*/  IMAD.MOV R2, RZ, RZ, -R3 ;  /* 0x000000ffff027224 */ /* 0x000fe400078e0a03 */
[----:B------:R-:W-:Y:S02]  /*04e0*/  IMAD.SHL.U32 R7, R3, 0x100, RZ ;  /* 0x0000010003077824 */ /* 0x000fe400078e00ff */
[----:B------:R-:W-:Y:S01]  /*04f0*/  IMAD R2, R11, R2, R4 ;  /* 0x000000020b027224 */ /* 0x000fe200078e0204 */
[----:B-1----:R-:W-:-:S03]  /*0500*/  LOP3.LUT R165, R0, 0x1f, RZ, 0xc0, !PT ;  /* 0x0000001f00a57812 */ /* 0x002fc600078ec0ff */
[----:B------:R-:W-:Y:S01]  /*0510*/  IMAD.IADD R36, R36, 0x1, R2 ;  /* 0x0000000124247824 */ /* 0x000fe200078e0202 */
[----:B------:R-:W-:Y:S02]  /*0520*/  SHF.R.U32.HI R2, RZ, 0x5, R0 ;  /* 0x00000005ff027819 */ /* 0x000fe40000011600 */
[----:B------:R-:W-:Y:S01]  /*0530*/  LOP3.LUT R40, R0, 0xe0, RZ, 0xc0, !PT ;  /* 0x000000e000287812 */ /* 0x000fe200078ec0ff */
[----:B------:R-:W-:Y:S01]  /*0540*/  IMAD R35, R36, 0x20, R165 ;  /* 0x0000002024237824 */ /* 0x000fe200078e02a5 */
[----:B------:R-:W-:-:S04]  /*0550*/  SGXT.U32 R2, R2, 0x3 ;  /* 0x000000030202781a */ /* 0x000fc80000000000 */
[C---:B------:R-:W-:Y:S02]  /*0560*/  LOP3.LUT R3, R7.reuse, R2, RZ, 0xfc, !PT ;  /* 0x0000000207037212 */ /* 0x040fe400078efcff */
[C-C-:B------:R-:W-:Y:S02]  /*0570*/  LOP3.LUT R4, R7.reuse, 0x8, R2.reuse, 0xfe, !PT ;  /* 0x0000000807047812 */ /* 0x140fe400078efe02 */
[C-C-:B------:R-:W-:Y:S02]  /*0580*/  LOP3.LUT R5, R7.reuse, 0x10, R2.reuse, 0xfe, !PT ;  /* 0x0000001007057812 */ /* 0x140fe400078efe02 */
[----:B------:R-:W-:Y:S02]  /*0590*/  LOP3.LUT R6, R7, 0x18, R2, 0xfe, !PT ;  /* 0x0000001807067812 */ /* 0x000fe400078efe02 */
[C---:B------:R-:W-:Y:S02]  /*05a0*/  LOP3.LUT R168, R2.reuse, 0x8, RZ, 0xfc, !PT ;  /* 0x0000000802a87812 */ /* 0x040fe400078efcff */
[----:B------:R-:W-:-:S02]  /*05b0*/  LOP3.LUT R167, R2, 0x10, RZ, 0xfc, !PT ;  /* 0x0000001002a77812 */ /* 0x000fc400078efcff */
[----:B------:R-:W-:Y:S02]  /*05c0*/  LOP3.LUT R166, R2, 0x18, RZ, 0xfc, !PT ;  /* 0x0000001802a67812 */ /* 0x000fe400078efcff */
[C---:B------:R-:W-:Y:S02]  /*05d0*/  LOP3.LUT R7, R3.reuse, 0x20, RZ, 0xfc, !PT ;  /* 0x0000002003077812 */ /* 0x040fe400078efcff */
[C---:B------:R-:W-:Y:S02]  /*05e0*/  LOP3.LUT R8, R3.reuse, 0x28, RZ, 0xfc, !PT ;  /* 0x0000002803087812 */ /* 0x040fe400078efcff */
[C---:B------:R-:W-:Y:S02]  /*05f0*/  LOP3.LUT R9, R3.reuse, 0x30, RZ, 0xfc, !PT ;  /* 0x0000003003097812 */ /* 0x040fe400078efcff */
[C---:B------:R-:W-:Y:S02]  /*0600*/  LOP3.LUT R10, R3.reuse, 0x38, RZ, 0xfc, !PT ;  /* 0x00000038030a7812 */ /* 0x040fe400078efcff */
[----:B------:R-:W-:-:S02]  /*0610*/  LOP3.LUT R11, R3, 0x40, RZ, 0xfc, !PT ;  /* 0x00000040030b7812 */ /* 0x000fc400078efcff */
[C---:B------:R-:W-:Y:S02]  /*0620*/  LOP3.LUT R12, R3.reuse, 0x48, RZ, 0xfc, !PT ;  /* 0x00000048030c7812 */ /* 0x040fe400078efcff */
        /* <DEDUP_REMOVED lines=21> */
[----:B------:R-:W-:Y:S01]  /*0780*/  LOP3.LUT R34, R3, 0xf8, RZ, 0xfc, !PT ;  /* 0x000000f803227812 */ /* 0x000fe200078efcff */
[----:B0-----:R-:W-:Y:S06]  /*0790*/  @P0 BRA `(.L_x_0) ;  /* 0x0000000000480947 */ /* 0x001fec0003800000 */
[----:B------:R-:W-:Y:S01]  /*07a0*/  IMAD.SHL.U32 R36, R40, 0x8, RZ ;  /* 0x0000000828247824 */ /* 0x000fe200078e00ff */
[----:B------:R-:W-:Y:S02]  /*07b0*/  CS2R R88, SRZ ;  /* 0x0000000000587805 */ /* 0x000fe4000001ff00 */
[----:B------:R-:W-:Y:S02]  /*07c0*/  CS2R R90, SRZ ;  /* 0x00000000005a7805 */ /* 0x000fe4000001ff00 */
[----:B------:R-:W-:Y:S02]  /*07d0*/  CS2R R84, SRZ ;  /* 0x0000000000547805 */ /* 0x000fe4000001ff00 */
[----:B------:R-:W-:Y:S02]  /*07e0*/  CS2R R86, SRZ ;  /* 0x0000000000567805 */ /* 0x000fe4000001ff00 */
[----:B------:R-:W-:Y:S02]  /*07f0*/  CS2R R80, SRZ ;  /* 0x0000000000507805 */ /* 0x000fe4000001ff00 */
[----:B------:R-:W-:-:S02]  /*0800*/  CS2R R82, SRZ ;  /* 0x0000000000527805 */ /* 0x000fc4000001ff00 */
        /* <DEDUP_REMOVED lines=9> */
[----:B------:R-:W-:Y:S01]  /*08a0*/  CS2R R62, SRZ ;  /* 0x00000000003e7805 */ /* 0x000fe2000001ff00 */
[----:B------:R-:W-:Y:S06]  /*08b0*/  BRA `(.L_x_1) ;  /* 0x0000003800c87947 */ /* 0x000fec0003800000 */
.L_x_0:
[----:B------:R-:W-:Y:S01]  /*08c0*/  IABS R80, R55 ;  /* 0x0000003700507213 */ /* 0x000fe20000000000 */
[----:B------:R-:W-:Y:S01]  /*08d0*/  ULDC UR5, c[0x0][0x240] ;  /* 0x0000900000057ab9 */ /* 0x000fe20000000800 */
[----:B------:R-:W-:Y:S01]  /*08e0*/  IABS R81, R54 ;  /* 0x0000003600517213 */ /* 0x000fe20000000000 */
[----:B------:R-:W-:Y:S01]  /*08f0*/  ULDC.64 UR12, c[0x0][0x218] ;  /* 0x00008600000c7ab9 */ /* 0x000fe20000000a00 */
[----:B------:R-:W0:Y:S01]  /*0900*/  I2F.RP R42, R80 ;  /* 0x00000050002a7306 */ /* 0x000e220000209400 */
[----:B------:R-:W-:Y:S01]  /*0910*/  IABS R44, R34 ;  /* 0x00000022002c7213 */ /* 0x000fe20000000000 */
[----:B------:R-:W-:Y:S01]  /*0920*/  ULDC UR7, c[0x0][0x234] ;  /* 0x00008d0000077ab9 */ /* 0x000fe20000000800 */
[----:B------:R-:W-:Y:S01]  /*0930*/  IABS R46, R32 ;  /* 0x00000020002e7213 */ /* 0x000fe20000000000 */
[----:B------:R-:W-:Y:S01]  /*0940*/  ULDC.64 UR10, c[0x0][0x210] ;  /* 0x00008400000a7ab9 */ /* 0x000fe20000000a00 */
[----:B------:R-:W-:Y:S02]  /*0950*/  IABS R49, R29 ;  /* 0x0000001d00317213 */ /* 0x000fe40000000000 */
[----:B------:R-:W-:-:S02]  /*0960*/  CS2R R88, SRZ ;  /* 0x0000000000587805 */ /* 0x000fc4000001ff00 */
[----:B------:R-:W-:Y:S01]  /*0970*/  IABS R50, R28 ;  /* 0x0000001c00327213 */ /* 0x000fe20000000000 */
[----:B------:R-:W1:Y:S01]  /*0980*/  I2F.RP R43, R81 ;  /* 0x00000051002b7306 */ /* 0x000e620000209400 */
[----:B------:R-:W-:Y:S02]  /*0990*/  IABS R52, R27 ;  /* 0x0000001b00347213 */ /* 0x000fe40000000000 */
[----:B------:R-:W-:Y:S02]  /*09a0*/  CS2R R90, SRZ ;  /* 0x00000000005a7805 */ /* 0x000fe4000001ff00 */
[----:B------:R-:W-:Y:S02]  /*09b0*/  IABS R58, R23 ;  /* 0x00000017003a7213 */ /* 0x000fe40000000000 */
[----:B------:R-:W-:Y:S02]  /*09c0*/  CS2R R84, SRZ ;  /* 0x0000000000547805 */ /* 0x000fe4000001ff00 */
[----:B------:R-:W-:-:S02]  /*09d0*/  IABS R56, R24 ;  /* 0x0000001800387213 */ /* 0x000fc40000000000 */
[----:B------:R-:W-:Y:S02]  /*09e0*/  CS2R R86, SRZ ;  /* 0x0000000000567805 */ /* 0x000fe4000001ff00 */
[----:B------:R-:W-:Y:S01]  /*09f0*/  IABS R60, R22 ;  /* 0x00000016003c7213 */ /* 0x000fe20000000000 */
[----:B0-----:R-:W0:Y:S01]  /*0a00*/  MUFU.RCP R42, R42 ;  /* 0x0000002a002a7308 */ /* 0x001e220000001000 */
[----:B------:R-:W-:Y:S02]  /*0a10*/  IABS R61, R19 ;  /* 0x00000013003d7213 */ /* 0x000fe40000000000 */
[----:B------:R-:W-:Y:S02]  /*0a20*/  IABS R62, R18 ;  /* 0x00000012003e7213 */ /* 0x000fe40000000000 */
[----:B------:R-:W-:Y:S02]  /*0a30*/  IABS R64, R17 ;  /* 0x0000001100407213 */ /* 0x000fe40000000000 */
[----:B------:R-:W-:Y:S01]  /*0a40*/  IABS R68, R13 ;  /* 0x0000000d00447213 */ /* 0x000fe20000000000 */
[----:B-1----:R-:W1:Y:S01]  /*0a50*/  MUFU.RCP R43, R43 ;  /* 0x0000002b002b7308 */ /* 0x002e620000001000 */
[----:B------:R-:W-:-:S02]  /*0a60*/  IABS R66, R14 ;  /* 0x0000000e00427213 */ /* 0x000fc40000000000 */
[----:B------:R-:W-:Y:S02]  /*0a70*/  IABS R70, R12 ;  /* 0x0000000c00467213 */ /* 0x000fe40000000000 */
[----:B------:R-:W-:Y:S02]  /*0a80*/  IABS R71, R9 ;  /* 0x0000000900477213 */ /* 0x000fe40000000000 */
[----:B------:R-:W-:Y:S01]  /*0a90*/  IABS R75, R3 ;  /* 0x00000003004b7213 */ /* 0x000fe20000000000 */
[----:B0-----:R-:W-:Y:S01]  /*0aa0*/  VIADD R36, R42, 0xffffffe ;  /* 0x0ffffffe2a247836 */ /* 0x001fe20000000000 */
[----:B------:R-:W-:Y:S02]  /*0ab0*/  SHF.R.S32.HI R42, RZ, 0x2, R0 ;  /* 0x00000002ff2a7819 */ /* 0x000fe40000011400 */
[----:B------:R-:W-:Y:S01]  /*0ac0*/  IABS R73, R8 ;  /* 0x0000000800497213 */ /* 0x000fe20000000000 */
[----:B------:R0:W2:Y:S01]  /*0ad0*/  F2I.FTZ.U32.TRUNC.NTZ R37, R36 ;  /* 0x0000002400257305 */ /* 0x0000a2000021f000 */
[----:B------:R-:W-:-:S02]  /*0ae0*/  IABS R74, R7 ;  /* 0x00000007004a7213 */ /* 0x000fc40000000000 */
[----:B------:R-:W-:Y:S01]  /*0af0*/  IABS R82, R35 ;  /* 0x0000002300527213 */ /* 0x000fe20000000000 */
[----:B-1----:R-:W-:Y:S01]  /*0b00*/  VIADD R38, R43, 0xffffffe ;  /* 0x0ffffffe2b267836 */ /* 0x002fe20000000000 */
[----:B------:R-:W-:Y:S01]  /*0b10*/  IABS R76, R4 ;  /* 0x00000004004c7213 */ /* 0x000fe20000000000 */
[----:B------:R-:W-:Y:S02]  /*0b20*/  IMAD.SHL.U32 R43, R0, 0x2, RZ ;  /* 0x00000002002b7824 */ /* 0x000fe400078e00ff */
[----:B------:R-:W1:Y:S01]  /*0b30*/  F2I.FTZ.U32.TRUNC.NTZ R39, R38 ;  /* 0x0000002600277305 */ /* 0x000e62000021f000 */
[----:B0-----:R-:W-:Y:S02]  /*0b40*/  IMAD.MOV.U32 R36, RZ, RZ, RZ ;  /* 0x000000ffff247224 */ /* 0x001fe400078e00ff */
[----:B--2---:R-:W-:-:S04]  /*0b50*/  IMAD.MOV R45, RZ, RZ, -R37 ;  /* 0x000000ffff2d7224 */ /* 0x004fc800078e0a25 */
[----:B------:R-:W-:-:S04]  /*0b60*/  IMAD R45, R45, R80, RZ ;  /* 0x000000502d2d7224 */ /* 0x000fc800078e02ff */
[----:B------:R-:W-:Y:S01]  /*0b70*/  IMAD.HI.U32 R37, R37, R45, R36 ;  /* 0x0000002d25257227 */ /* 0x000fe200078e0024 */
[----:B------:R-:W-:Y:S02]  /*0b80*/  SGXT R36, R42, 0x1 ;  /* 0x000000012a24781a */ /* 0x000fe40000000200 */
[----:B------:R-:W-:Y:S01]  /*0b90*/  IABS R45, R33 ;  /* 0x00000021002d7213 */ /* 0x000fe20000000000 */
[----:B-1----:R-:W-:Y:S01]  /*0ba0*/  IMAD.MOV R48, RZ, RZ, -R39 ;  /* 0x000000ffff307224 */ /* 0x002fe200078e0a27 */
[----:B------:R-:W-:Y:S01]  /*0bb0*/  LOP3.LUT R38, R36, 0x90, RZ, 0xc0, !PT ;  /* 0x0000009024267812 */ /* 0x000fe200078ec0ff */
[----:B------:R-:W-:-:S03]  /*0bc0*/  IMAD.HI.U32 R36, R37, R44, RZ ;  /* 0x0000002c25247227 */ /* 0x000fc600078e00ff */
[----:B------:R-:W-:Y:S01]  /*0bd0*/  LOP3.LUT R79, R38, 0x10, R43, 0x78, !PT ;  /* 0x00000010264f7812 */ /* 0x000fe200078e782b */
[----:B------:R-:W-:Y:S02]  /*0be0*/  IMAD R47, R48, R81, RZ ;  /* 0x00000051302f7224 */ /* 0x000fe400078e02ff */
[----:B------:R-:W-:Y:S02]  /*0bf0*/  IMAD.MOV.U32 R38, RZ, RZ, RZ ;  /* 0x000000ffff267224 */ /* 0x000fe400078e00ff */
[----:B------:R-:W-:-:S04]  /*0c00*/  IMAD.HI.U32 R42, R37, R45, RZ ;  /* 0x0000002d252a7227 */ /* 0x000fc800078e00ff */
[----:B------:R-:W-:Y:S02]  /*0c10*/  IMAD.MOV R43, RZ, RZ, -R36 ;  /* 0x000000ffff2b7224 */ /* 0x000fe400078e0a24 */
[----:B------:R-:W-:-:S04]  /*0c20*/  IMAD.HI.U32 R36, R37, R46, RZ ;  /* 0x0000002e25247227 */ /* 0x000fc800078e00ff */
[----:B------:R-:W-:Y:S01]  /*0c30*/  IMAD.HI.U32 R72, R39, R47, R38 ;  /* 0x0000002f27487227 */ /* 0x000fe200078e0026 */
[----:B------:R-:W-:-:S03]  /*0c40*/  IABS R38, R31 ;  /* 0x0000001f00267213 */ /* 0x000fc60000000000 */
[----:B------:R-:W-:Y:S02]  /*0c50*/  IMAD.MOV R42, RZ, RZ, -R42 ;  /* 0x000000ffff2a7224 */ /* 0x000fe400078e0a2a */
[----:B------:R-:W-:Y:S01]  /*0c60*/  IMAD.MOV R47, RZ, RZ, -R36 ;  /* 0x000000ffff2f7224 */ /* 0x000fe200078e0a24 */
[----:B------:R-:W-:Y:S01]  /*0c70*/  IABS R36, R30 ;  /* 0x0000001e00247213 */ /* 0x000fe20000000000 */
[C---:B------:R-:W-:Y:S02]  /*0c80*/  IMAD R39, R80.reuse, R43, R44 ;  /* 0x0000002b50277224 */ /* 0x040fe400078e022c */
[C---:B------:R-:W-:Y:S02]  /*0c90*/  IMAD R43, R80.reuse, R42, R45 ;  /* 0x0000002a502b7224 */ /* 0x040fe400078e022d */
[----:B------:R-:W-:Y:S01]  /*0ca0*/  IMAD.MOV.U32 R45, RZ, RZ, R38 ;  /* 0x000000ffff2d7224 */ /* 0x000fe200078e0026 */
[C---:B------:R-:W-:Y:S01]  /*0cb0*/  ISETP.GT.U32.AND P0, PT, R80.reuse, R39, PT ;  /* 0x000000275000720c */ /* 0x040fe20003f04070 */
[C---:B------:R-:W-:Y:S01]  /*0cc0*/  IMAD R44, R80.reuse, R47, R46 ;  /* 0x0000002f502c7224 */ /* 0x040fe200078e022e */
[----:B------:R-:W-:Y:S01]  /*0cd0*/  ISETP.GT.U32.AND P5, PT, R80, R43, PT ;  /* 0x0000002b5000720c */ /* 0x000fe20003fa4070 */
[----:B------:R-:W-:-:S02]  /*0ce0*/  IMAD.MOV.U32 R47, RZ, RZ, R36 ;  /* 0x000000ffff2f7224 */ /* 0x000fc400078e0024 */
[----:B------:R-:W-:Y:S01]  /*0cf0*/  IMAD.HI.U32 R36, R37, R45, RZ ;  /* 0x0000002d25247227 */ /* 0x000fe200078e00ff */
[----:B------:R-:W-:-:S03]  /*0d00*/  ISETP.GT.U32.AND P1, PT, R80, R44, PT ;  /* 0x0000002c5000720c */ /* 0x000fc60003f24070 */
[----:B------:R-:W-:-:S04]  /*0d10*/  IMAD.HI.U32 R38, R37, R47, RZ ;  /* 0x0000002f25267227 */ /* 0x000fc800078e00ff */
[----:B------:R-:W-:Y:S02]  /*0d20*/  IMAD.MOV R46, RZ, RZ, -R36 ;  /* 0x000000ffff2e7224 */ /* 0x000fe400078e0a24 */
[----:B------:R-:W-:-:S04]  /*0d30*/  IMAD.HI.U32 R42, R37, R49, RZ ;  /* 0x00000031252a7227 */ /* 0x000fc800078e00ff */
[----:B------:R-:W-:-:S04]  /*0d40*/  IMAD.HI.U32 R36, R37, R50, RZ ;  /* 0x0000003225247227 */ /* 0x000fc800078e00ff */
[----:B------:R-:W-:Y:S02]  /*0d50*/  IMAD.MOV R48, RZ, RZ, -R38 ;  /* 0x000000ffff307224 */ /* 0x000fe400078e0a26 */
[----:B------:R-:W-:Y:S02]  /*0d60*/  IMAD.MOV R42, RZ, RZ, -R42 ;  /* 0x000000ffff2a7224 */ /* 0x000fe400078e0a2a */
[----:B------:R-:W-:Y:S01]  /*0d70*/  IMAD.MOV R51, RZ, RZ, -R36 ;  /* 0x000000ffff337224 */ /* 0x000fe200078e0a24 */
[----:B------:R-:W-:Y:S01]  /*0d80*/  IABS R36, R26 ;  /* 0x0000001a00247213 */ /* 0x000fe20000000000 */
[----:B------:R-:W-:-:S04]  /*0d90*/  IMAD.HI.U32 R38, R37, R52, RZ ;  /* 0x0000003425267227 */ /* 0x000fc800078e00ff */
[C---:B------:R-:W-:Y:S02]  /*0da0*/  IMAD R45, R80.reuse, R46, R45 ;  /* 0x0000002e502d7224 */ /* 0x040fe400078e022d */
[C---:B------:R-:W-:Y:S02]  /*0db0*/  IMAD R46, R80.reuse, R48, R47 ;  /* 0x00000030502e7224 */ /* 0x040fe400078e022f */
[C---:B------:R-:W-:Y:S01]  /*0dc0*/  IMAD R47, R80.reuse, R42, R49 ;  /* 0x0000002a502f7224 */ /* 0x040fe200078e0231 */
[C---:B------:R-:W-:Y:S01]  /*0dd0*/  ISETP.GT.U32.AND P2, PT, R80.reuse, R45, PT ;  /* 0x0000002d5000720c */ /* 0x040fe20003f44070 */
[----:B------:R-:W-:Y:S01]  /*0de0*/  IMAD.MOV R49, RZ, RZ, -R38 ;  /* 0x000000ffff317224 */ /* 0x000fe200078e0a26 */
[----:B------:R-:W-:Y:S01]  /*0df0*/  IABS R38, R25 ;  /* 0x0000001900267213 */ /* 0x000fe20000000000 */
[C---:B------:R-:W-:Y:S01]  /*0e00*/  IMAD R48, R80.reuse, R51, R50 ;  /* 0x0000003350307224 */ /* 0x040fe200078e0232 */
[C---:B------:R-:W-:Y:S01]  /*0e10*/  ISETP.GT.U32.AND P3, PT, R80.reuse, R46, PT ;  /* 0x0000002e5000720c */ /* 0x040fe20003f64070 */
[----:B------:R-:W-:Y:S01]  /*0e20*/  IMAD.MOV.U32 R50, RZ, RZ, R36 ;  /* 0x000000ffff327224 */ /* 0x000fe200078e0024 */
[C---:B------:R-:W-:Y:S01]  /*0e30*/  ISETP.GT.U32.AND P4, PT, R80.reuse, R47, PT ;  /* 0x0000002f5000720c */ /* 0x040fe20003f84070 */
[----:B------:R-:W-:-:S02]  /*0e40*/  IMAD R49, R80, R49, R52 ;  /* 0x0000003150317224 */ /* 0x000fc400078e0234 */
[----:B------:R-:W-:-:S04]  /*0e50*/  IMAD.HI.U32 R36, R37, R50, RZ ;  /* 0x0000003225247227 */ /* 0x000fc800078e00ff */
[----:B------:R-:W-:Y:S02]  /*0e60*/  IMAD.MOV.U32 R52, RZ, RZ, R38 ;  /* 0x000000ffff347224 */ /* 0x000fe400078e0026 */
[----:B------:R-:W-:Y:S02]  /*0e70*/  IMAD.MOV R51, RZ, RZ, -R36 ;  /* 0x000000ffff337224 */ /* 0x000fe400078e0a24 */
[----:B------:R-:W-:-:S04]  /*0e80*/  IMAD.HI.U32 R38, R37, R52, RZ ;  /* 0x0000003425267227 */ /* 0x000fc800078e00ff */
[----:B------:R-:W-:-:S04]  /*0e90*/  IMAD.HI.U32 R36, R37, R58, RZ ;  /* 0x0000003a25247227 */ /* 0x000fc800078e00ff */
[----:B------:R-:W-:-:S04]  /*0ea0*/  IMAD.HI.U32 R42, R37, R56, RZ ;  /* 0x00000038252a7227 */ /* 0x000fc800078e00ff */
[----:B------:R-:W-:Y:S02]  /*0eb0*/  IMAD.MOV R53, RZ, RZ, -R38 ;  /* 0x000000ffff357224 */ /* 0x000fe400078e0a26 */
[----:B------:R-:W-:Y:S01]  /*0ec0*/  IMAD.MOV R59, RZ, RZ, -R36 ;  /* 0x000000ffff3b7224 */ /* 0x000fe200078e0a24 */
[----:B------:R-:W-:Y:S01]  /*0ed0*/  IABS R36, R21 ;  /* 0x0000001500247213 */ /* 0x000fe20000000000 */
[C---:B------:R-:W-:Y:S02]  /*0ee0*/  IMAD R50, R80.reuse, R51, R50 ;  /* 0x0000003350327224 */ /* 0x040fe400078e0232 */
[----:B------:R-:W-:Y:S02]  /*0ef0*/  IMAD.MOV R57, RZ, RZ, -R42 ;  /* 0x000000ffff397224 */ /* 0x000fe400078e0a2a */
[----:B------:R-:W-:Y:S02]  /*0f00*/  IMAD R51, R80, R53, R52 ;  /* 0x0000003550337224 */ /* 0x000fe400078e0234 */
[----:B------:R-:W-:-:S04]  /*0f10*/  IMAD.HI.U32 R38, R37, R60, RZ ;  /* 0x0000003c25267227 */ /* 0x000fc800078e00ff */
[C---:B------:R-:W-:Y:S01]  /*0f20*/  IMAD R53, R80.reuse, R59, R58 ;  /* 0x0000003b50357224 */ /* 0x040fe200078e023a */
[----:B------:R-:W-:Y:S01]  /*0f30*/  IABS R59, R20 ;  /* 0x00000014003b7213 */ /* 0x000fe20000000000 */
[----:B------:R-:W-:Y:S02]  /*0f40*/  IMAD.MOV.U32 R58, RZ, RZ, R36 ;  /* 0x000000ffff3a7224 */ /* 0x000fe400078e0024 */
[----:B------:R-:W-:Y:S02]  /*0f50*/  IMAD R52, R80, R57, R56 ;  /* 0x0000003950347224 */ /* 0x000fe400078e0238 */
[----:B------:R-:W-:Y:S02]  /*0f60*/  IMAD.MOV R57, RZ, RZ, -R38 ;  /* 0x000000ffff397224 */ /* 0x000fe400078e0a26 */
[----:B------:R-:W-:-:S04]  /*0f70*/  IMAD.HI.U32 R36, R37, R58, RZ ;  /* 0x0000003a25247227 */ /* 0x000fc800078e00ff */
[----:B------:R-:W-:Y:S02]  /*0f80*/  IMAD R56, R80, R57, R60 ;  /* 0x0000003950387224 */ /* 0x000fe400078e023c */
        /* <DEDUP_REMOVED lines=11> */
[C---:B------:R-:W-:Y:S02]  /*1040*/  IMAD R59, R80.reuse, R42, R61 ;  /* 0x0000002a503b7224 */ /* 0x040fe400078e023d */
[----:B------:R-:W-:Y:S01]  /*1050*/  IMAD.MOV R61, RZ, RZ, -R38 ;  /* 0x000000ffff3d7224 */ /* 0x000fe200078e0a26 */
[----:B------:R-:W-:Y:S01]  /*1060*/  IABS R38, R15 ;  /* 0x0000000f00267213 */ /* 0x000fe20000000000 */
[----:B------:R-:W-:Y:S02]  /*1070*/  IMAD R60, R80, R63, R62 ;  /* 0x0000003f503c7224 */ /* 0x000fe400078e023e */
[----:B------:R-:W-:-:S02]  /*1080*/  IMAD.MOV.U32 R62, RZ, RZ, R36 ;  /* 0x000000ffff3e7224 */ /* 0x000fc400078e0024 */
[----:B------:R-:W-:Y:S02]  /*1090*/  IMAD R61, R80, R61, R64 ;  /* 0x0000003d503d7224 */ /* 0x000fe400078e0240 */
        /* <DEDUP_REMOVED lines=19> */
[----:B------:R-:W-:-:S04]  /*11d0*/  IMAD.HI.U32 R38, R37, R69, RZ ;  /* 0x0000004525267227 */ /* 0x000fc800078e00ff */
[----:B------:R-:W-:-:S04]  /*11e0*/  IMAD.HI.U32 R42, R37, R71, RZ ;  /* 0x00000047252a7227 */ /* 0x000fc800078e00ff */
[C---:B------:R-:W-:Y:S02]  /*11f0*/  IMAD R66, R80.reuse, R67, R70 ;  /* 0x0000004350427224 */ /* 0x040fe400078e0246 */
[----:B------:R-:W-:Y:S02]  /*1200*/  IMAD.MOV R67, RZ, RZ, -R36 ;  /* 0x000000ffff437224 */ /* 0x000fe400078e0a24 */
[----:B------:R-:W-:Y:S02]  /*1210*/  IMAD.MOV R70, RZ, RZ, -R38 ;  /* 0x000000ffff467224 */ /* 0x000fe400078e0a26 */
[----:B------:R-:W-:Y:S02]  /*1220*/  IMAD.MOV R42, RZ, RZ, -R42 ;  /* 0x000000ffff2a7224 */ /* 0x000fe400078e0a2a */
[C---:B------:R-:W-:Y:S02]  /*1230*/  IMAD R67, R80.reuse, R67, R68 ;  /* 0x0000004350437224 */ /* 0x040fe400078e0244 */
[----:B------:R-:W-:-:S02]  /*1240*/  IMAD R68, R80, R70, R69 ;  /* 0x0000004650447224 */ /* 0x000fc400078e0245 */
[----:B------:R-:W-:Y:S02]  /*1250*/  IMAD R69, R80, R42, R71 ;  /* 0x0000002a50457224 */ /* 0x000fe400078e0247 */
[----:B------:R-:W-:-:S04]  /*1260*/  IMAD.HI.U32 R42, R37, R75, RZ ;  /* 0x0000004b252a7227 */ /* 0x000fc800078e00ff */
[----:B------:R-:W-:Y:S02]  /*1270*/  IMAD.MOV R78, RZ, RZ, -R42 ;  /* 0x000000ffff4e7224 */ /* 0x000fe400078e0a2a */
[--C-:B------:R-:W-:Y:S02]  /*1280*/  @!P0 IMAD.IADD R39, R39, 0x1, -R80.reuse ;  /* 0x0000000127278824 */ /* 0x100fe400078e0a50 */
[----:B------:R-:W-:Y:S02]  /*1290*/  IMAD R75, R80, R78, R75 ;  /* 0x0000004e504b7224 */ /* 0x000fe400078e024b */
[--C-:B------:R-:W-:Y:S01]  /*12a0*/  @!P1 IMAD.IADD R44, R44, 0x1, -R80.reuse ;  /* 0x000000012c2c9824 */ /* 0x100fe200078e0a50 */
[C---:B------:R-:W-:Y:S01]  /*12b0*/  ISETP.GT.U32.AND P1, PT, R80.reuse, R39, PT ;  /* 0x000000275000720c */ /* 0x040fe20003f24070 */
[--C-:B------:R-:W-:Y:S01]  /*12c0*/  @!P5 IMAD.IADD R43, R43, 0x1, -R80.reuse ;  /* 0x000000012b2bd824 */ /* 0x100fe200078e0a50 */
[----:B------:R-:W-:Y:S01]  /*12d0*/  ISETP.GT.U32.AND P6, PT, R80, R75, PT ;  /* 0x0000004b5000720c */ /* 0x000fe20003fc4070 */
[----:B------:R-:W-:-:S02]  /*12e0*/  @!P2 IMAD.IADD R45, R45, 0x1, -R80 ;  /* 0x000000012d2da824 */ /* 0x000fc400078e0a50 */
[--C-:B------:R-:W-:Y:S01]  /*12f0*/  @!P3 IMAD.IADD R46, R46, 0x1, -R80.reuse ;  /* 0x000000012e2eb824 */ /* 0x100fe200078e0a50 */
[C---:B------:R-:W-:Y:S01]  /*1300*/  ISETP.GT.U32.AND P2, PT, R80.reuse, R43, PT ;  /* 0x0000002b5000720c */ /* 0x040fe20003f44070 */
[--C-:B------:R-:W-:Y:S01]  /*1310*/  @!P4 IMAD.IADD R47, R47, 0x1, -R80.reuse ;  /* 0x000000012f2fc824 */ /* 0x100fe200078e0a50 */
[C---:B------:R-:W-:Y:S01]  /*1320*/  ISETP.GT.U32.AND P3, PT, R80.reuse, R44, PT ;  /* 0x0000002c5000720c */ /* 0x040fe20003f64070 */
[----:B------:R-:W-:Y:S01]  /*1330*/  IMAD.HI.U32 R36, R37, R73, RZ ;  /* 0x0000004925247227 */ /* 0x000fe200078e00ff */
[C---:B------:R-:W-:Y:S02]  /*1340*/  ISETP.GT.U32.AND P4, PT, R80.reuse, R45, PT ;  /* 0x0000002d5000720c */ /* 0x040fe40003f84070 */
[C---:B------:R-:W-:Y:S01]  /*1350*/  ISETP.GT.U32.AND P5, PT, R80.reuse, R46, PT ;  /* 0x0000002e5000720c */ /* 0x040fe20003fa4070 */
[--C-:B------:R-:W-:Y:S01]  /*1360*/  @!P1 IMAD.IADD R39, R39, 0x1, -R80.reuse ;  /* 0x0000000127279824 */ /* 0x100fe200078e0a50 */
[C---:B------:R-:W-:Y:S01]  /*1370*/  ISETP.GT.U32.AND P1, PT, R80.reuse, R49, PT ;  /* 0x000000315000720c */ /* 0x040fe20003f24070 */
[----:B------:R-:W-:Y:S01]  /*1380*/  @!P6 IMAD.IADD R75, R75, 0x1, -R80 ;  /* 0x000000014b4be824 */ /* 0x000fe200078e0a50 */
[----:B------:R-:W-:Y:S01]  /*1390*/  ISETP.GT.U32.AND P6, PT, R80, R47, PT ;  /* 0x0000002f5000720c */ /* 0x000fe20003fc4070 */
[----:B------:R-:W-:-:S02]  /*13a0*/  IMAD.MOV R36, RZ, RZ, -R36 ;  /* 0x000000ffff247224 */ /* 0x000fc400078e0a24 */
[--C-:B------:R-:W-:Y:S01]  /*13b0*/  @!P2 IMAD.IADD R43, R43, 0x1, -R80.reuse ;  /* 0x000000012b2ba824 */ /* 0x100fe200078e0a50 */
[----:B------:R-:W-:Y:S01]  /*13c0*/  ISETP.GT.U32.AND P0, PT, R80, R75, PT ;  /* 0x0000004b5000720c */ /* 0x000fe20003f04070 */
[--C-:B------:R-:W-:Y:S01]  /*13d0*/  @!P3 IMAD.IADD R44, R44, 0x1, -R80.reuse ;  /* 0x000000012c2cb824 */ /* 0x100fe200078e0a50 */
[C---:B------:R-:W-:Y:S01]  /*13e0*/  ISETP.GT.U32.AND P2, PT, R80.reuse, R50, PT ;  /* 0x000000325000720c */ /* 0x040fe20003f44070 */
[--C-:B------:R-:W-:Y:S01]  /*13f0*/  @!P4 IMAD.IADD R45, R45, 0x1, -R80.reuse ;  /* 0x000000012d2dc824 */ /* 0x100fe200078e0a50 */
[----:B------:R-:W-:Y:S01]  /*1400*/  ISETP.GT.U32.AND P3, PT, R80, R51, PT ;  /* 0x000000335000720c */ /* 0x000fe20003f64070 */
[--C-:B------:R-:W-:Y:S01]  /*1410*/  @!P5 IMAD.IADD R46, R46, 0x1, -R80.reuse ;  /* 0x000000012e2ed824 */ /* 0x100fe200078e0a50 */
[C---:B------:R-:W-:Y:S01]  /*1420*/  ISETP.GT.U32.AND P4, PT, R80.reuse, R52, PT ;  /* 0x000000345000720c */ /* 0x040fe20003f84070 */
[--C-:B------:R-:W-:Y:S01]  /*1430*/  @!P1 IMAD.IADD R49, R49, 0x1, -R80.reuse ;  /* 0x0000000131319824 */ /* 0x100fe200078e0a50 */
[C---:B------:R-:W-:Y:S01]  /*1440*/  ISETP.GT.U32.AND P1, PT, R80.reuse, R58, PT ;  /* 0x0000003a5000720c */ /* 0x040fe20003f24070 */
[----:B------:R-:W-:Y:S01]  /*1450*/  @!P6 IMAD.IADD R47, R47, 0x1, -R80 ;  /* 0x000000012f2fe824 */ /* 0x000fe200078e0a50 */
[C---:B------:R-:W-:Y:S01]  /*1460*/  ISETP.GT.U32.AND P5, PT, R80.reuse, R53, PT ;  /* 0x000000355000720c */ /* 0x040fe20003fa4070 */
[----:B------:R-:W-:Y:S01]  /*1470*/  IMAD.HI.U32 R38, R37, R74, RZ ;  /* 0x0000004a25267227 */ /* 0x000fe200078e00ff */
[----:B------:R-:W-:-:S03]  /*1480*/  ISETP.GT.U32.AND P6, PT, R80, R56, PT ;  /* 0x000000385000720c */ /* 0x000fc60003fc4070 */
[--C-:B------:R-:W-:Y:S01]  /*1490*/  @!P0 IMAD.IADD R75, R75, 0x1, -R80.reuse ;  /* 0x000000014b4b8824 */ /* 0x100fe200078e0a50 */
[----:B------:R-:W-:Y:S01]  /*14a0*/  ISETP.GT.U32.AND P0, PT, R80, R48, PT ;  /* 0x000000305000720c */ /* 0x000fe20003f04070 */
[--C-:B------:R-:W-:Y:S01]  /*14b0*/  @!P2 IMAD.IADD R50, R50, 0x1, -R80.reuse ;  /* 0x000000013232a824 */ /* 0x100fe200078e0a50 */
[C---:B------:R-:W-:Y:S01]  /*14c0*/  ISETP.GT.U32.AND P2, PT, R80.reuse, R59, PT ;  /* 0x0000003b5000720c */ /* 0x040fe20003f44070 */
[--C-:B------:R-:W-:Y:S01]  /*14d0*/  @!P3 IMAD.IADD R51, R51, 0x1, -R80.reuse ;  /* 0x000000013333b824 */ /* 0x100fe200078e0a50 */
[----:B------:R-:W-:Y:S01]  /*14e0*/  ISETP.GT.U32.AND P3, PT, R80, R60, PT ;  /* 0x0000003c5000720c */ /* 0x000fe20003f64070 */
[--C-:B------:R-:W-:Y:S01]  /*14f0*/  @!P1 IMAD.IADD R58, R58, 0x1, -R80.reuse ;  /* 0x000000013a3a9824 */ /* 0x100fe200078e0a50 */
[----:B------:R-:W-:Y:S01]  /*1500*/  ISETP.GT.U32.AND P1, PT, R80, R50, PT ;  /* 0x000000325000720c */ /* 0x000fe20003f24070 */
        /* <DEDUP_REMOVED lines=13> */
[----:B------:R-:W-:Y:S01]  /*15e0*/  @!P4 IMAD.IADD R61, R61, 0x1, -R80 ;  /* 0x000000013d3dc824 */ /* 0x000fe200078e0a50 */
[C---:B------:R-:W-:Y:S01]  /*15f0*/  ISETP.GT.U32.AND P3, PT, R80.reuse, R52, PT ;  /* 0x000000345000720c */ /* 0x040fe20003f64070 */
[C---:B------:R-:W-:Y:S01]  /*1600*/  IMAD R70, R80.reuse, R36, R73 ;  /* 0x0000002450467224 */ /* 0x040fe200078e0249 */
[C---:B------:R-:W-:Y:S01]  /*1610*/  ISETP.GT.U32.AND P4, PT, R80.reuse, R53, PT ;  /* 0x000000355000720c */ /* 0x040fe20003f84070 */
[----:B------:R-:W-:Y:S01]  /*1620*/  IMAD.MOV R71, RZ, RZ, -R38 ;  /* 0x000000ffff477224 */ /* 0x000fe200078e0a26 */
[----:B------:R-:W-:Y:S01]  /*1630*/  IABS R36, R5 ;  /* 0x0000000500247213 */ /* 0x000fe20000000000 */
[--C-:B------:R-:W-:Y:S01]  /*1640*/  @!P0 IMAD.IADD R57, R57, 0x1, -R80.reuse ;  /* 0x0000000139398824 */ /* 0x100fe200078e0a50 */
[C---:B------:R-:W-:Y:S01]  /*1650*/  ISETP.GT.U32.AND P0, PT, R80.reuse, R49, PT ;  /* 0x000000315000720c */ /* 0x040fe20003f04070 */
[----:B------:R-:W-:Y:S01]  /*1660*/  @!P2 IMAD.IADD R51, R51, 0x1, -R80 ;  /* 0x000000013333a824 */ /* 0x000fe200078e0a50 */
[----:B------:R-:W-:Y:S01]  /*1670*/  IABS R73, R6 ;  /* 0x0000000600497213 */ /* 0x000fe20000000000 */
[C---:B------:R-:W-:Y:S01]  /*1680*/  IMAD R71, R80.reuse, R71, R74 ;  /* 0x0000004750477224 */ /* 0x040fe200078e024a */
[----:B------:R-:W-:Y:S01]  /*1690*/  ISETP.GT.U32.AND P2, PT, R80, R59, PT ;  /* 0x0000003b5000720c */ /* 0x000fe20003f44070 */
[----:B------:R-:W-:Y:S01]  /*16a0*/  @!P1 IMAD.IADD R58, R58, 0x1, -R80 ;  /* 0x000000013a3a9824 */ /* 0x000fe200078e0a50 */
[----:B------:R-:W-:Y:S01]  /*16b0*/  ISETP.GT.U32.AND P1, PT, R80, R65, PT ;  /* 0x000000415000720c */ /* 0x000fe20003f24070 */
[----:B------:R-:W-:-:S02]  /*16c0*/  IMAD.MOV.U32 R74, RZ, RZ, R36 ;  /* 0x000000ffff4a7224 */ /* 0x000fc400078e0024 */
[----:B------:R-:W-:-:S04]  /*16d0*/  IMAD.HI.U32 R36, R37, R73, RZ ;  /* 0x0000004925247227 */ /* 0x000fc800078e00ff */
[--C-:B------:R-:W-:Y:S02]  /*16e0*/  @!P5 IMAD.IADD R62, R62, 0x1, -R80.reuse ;  /* 0x000000013e3ed824 */ /* 0x100fe400078e0a50 */
[--C-:B------:R-:W-:Y:S01]  /*16f0*/  @!P6 IMAD.IADD R48, R48, 0x1, -R80.reuse ;  /* 0x000000013030e824 */ /* 0x100fe200078e0a50 */
[C---:B------:R-:W-:Y:S01]  /*1700*/  ISETP.GT.U32.AND P6, PT, R80.reuse, R56, PT ;  /* 0x000000385000720c */ /* 0x040fe20003fc4070 */
[----:B------:R-:W-:Y:S01]  /*1710*/  @!P0 IMAD.IADD R49, R49, 0x1, -R80 ;  /* 0x0000000131318824 */ /* 0x000fe200078e0a50 */
[C---:B------:R-:W-:Y:S01]  /*1720*/  ISETP.GT.U32.AND P0, PT, R80.reuse, R57, PT ;  /* 0x000000395000720c */ /* 0x040fe20003f04070 */
[----:B------:R-:W-:Y:S01]  /*1730*/  IMAD.MOV R42, RZ, RZ, -R36 ;  /* 0x000000ffff2a7224 */ /* 0x000fe200078e0a24 */
[----:B------:R-:W-:Y:S01]  /*1740*/  ISETP.GT.U32.AND P5, PT, R80, R62, PT ;  /* 0x0000003e5000720c */ /* 0x000fe20003fa4070 */
[--C-:B------:R-:W-:Y:S01]  /*1750*/  @!P3 IMAD.IADD R52, R52, 0x1, -R80.reuse ;  /* 0x000000013434b824 */ /* 0x100fe200078e0a50 */
[C---:B------:R-:W-:Y:S01]  /*1760*/  ISETP.GT.U32.AND P3, PT, R80.reuse, R60, PT ;  /* 0x0000003c5000720c */ /* 0x040fe20003f64070 */
[----:B------:R-:W-:Y:S01]  /*1770*/  @!P4 IMAD.IADD R53, R53, 0x1, -R80 ;  /* 0x000000013535c824 */ /* 0x000fe200078e0a50 */
[----:B------:R-:W-:Y:S01]  /*1780*/  ISETP.GT.U32.AND P4, PT, R80, R61, PT ;  /* 0x0000003d5000720c */ /* 0x000fe20003f84070 */
[----:B------:R-:W-:-:S04]  /*1790*/  IMAD.HI.U32 R36, R72, R82, RZ ;  /* 0x0000005248247227 */ /* 0x000fc800078e00ff */
[C---:B------:R-:W-:Y:S01]  /*17a0*/  IMAD R72, R80.reuse, R42, R73 ;  /* 0x0000002a50487224 */ /* 0x040fe200078e0249 */
[----:B------:R-:W-:Y:S01]  /*17b0*/  SHF.R.U32.HI R42, RZ, 0x2, R0 ;  /* 0x00000002ff2a7819 */ /* 0x000fe20000011600 */
[--C-:B------:R-:W-:Y:S01]  /*17c0*/  @!P2 IMAD.IADD R59, R59, 0x1, -R80.reuse ;  /* 0x000000013b3ba824 */ /* 0x100fe200078e0a50 */
[C---:B------:R-:W-:Y:S01]  /*17d0*/  ISETP.GT.U32.AND P2, PT, R80.reuse, R66, PT ;  /* 0x000000425000720c */ /* 0x040fe20003f44070 */
[----:B------:R-:W-:Y:S01]  /*17e0*/  @!P1 IMAD.IADD R65, R65, 0x1, -R80 ;  /* 0x0000000141419824 */ /* 0x000fe200078e0a50 */
[----:B------:R-:W-:Y:S01]  /*17f0*/  ISETP.GT.U32.AND P1, PT, R80, R72, PT ;  /* 0x000000485000720c */ /* 0x000fe20003f24070 */
[----:B------:R-:W-:Y:S01]  /*1800*/  IMAD.HI.U32 R38, R37, R74, RZ ;  /* 0x0000004a25267227 */ /* 0x000fe200078e00ff */
[----:B------:R-:W-:-:S03]  /*1810*/  SGXT.U32 R42, R42, 0x3 ;  /* 0x000000032a2a781a */ /* 0x000fc60000000000 */
[--C-:B------:R-:W-:Y:S01]  /*1820*/  @!P6 IMAD.IADD R56, R56, 0x1, -R80.reuse ;  /* 0x000000013838e824 */ /* 0x100fe200078e0a50 */
[C---:B------:R-:W-:Y:S01]  /*1830*/  ISETP.GT.U32.AND P6, PT, R80.reuse, R63, PT ;  /* 0x0000003f5000720c */ /* 0x040fe20003fc4070 */
[--C-:B------:R-:W-:Y:S01]  /*1840*/  @!P0 IMAD.IADD R57, R57, 0x1, -R80.reuse ;  /* 0x0000000139398824 */ /* 0x100fe200078e0a50 */
[----:B------:R-:W-:Y:S01]  /*1850*/  ISETP.GT.U32.AND P0, PT, R80, R64, PT ;  /* 0x000000405000720c */ /* 0x000fe20003f04070 */
[--C-:B------:R-:W-:Y:S01]  /*1860*/  @!P3 IMAD.IADD R60, R60, 0x1, -R80.reuse ;  /* 0x000000013c3cb824 */ /* 0x100fe200078e0a50 */
[C---:B------:R-:W-:Y:S01]  /*1870*/  ISETP.GT.U32.AND P3, PT, R80.reuse, R67, PT ;  /* 0x000000435000720c */ /* 0x040fe20003f64070 */
[----:B------:R-:W-:Y:S01]  /*1880*/  @!P4 IMAD.IADD R61, R61, 0x1, -R80 ;  /* 0x000000013d3dc824 */ /* 0x000fe200078e0a50 */
[----:B------:R-:W-:Y:S01]  /*1890*/  ISETP.GT.U32.AND P4, PT, R80, R68, PT ;  /* 0x000000445000720c */ /* 0x000fe20003f84070 */
[----:B------:R-:W-:Y:S01]  /*18a0*/  IMAD.MOV R77, RZ, RZ, -R38 ;  /* 0x000000ffff4d7224 */ /* 0x000fe200078e0a26 */
[----:B------:R-:W-:Y:S01]  /*18b0*/  SHF.R.S32.HI R38, RZ, 0x1f, R41 ;  /* 0x0000001fff267819 */ /* 0x000fe20000011429 */
[----:B------:R-:W-:-:S04]  /*18c0*/  IMAD.HI.U32 R37, R37, R76, RZ ;  /* 0x0000004c25257227 */ /* 0x000fc800078e00ff */
[--C-:B------:R-:W-:Y:S01]  /*18d0*/  @!P5 IMAD.IADD R62, R62, 0x1, -R80.reuse ;  /* 0x000000013e3ed824 */ /* 0x100fe200078e0a50 */
[----:B------:R-:W-:Y:S01]  /*18e0*/  ISETP.GT.U32.AND P5, PT, R80, R69, PT ;  /* 0x000000455000720c */ /* 0x000fe20003fa4070 */
[----:B------:R-:W-:Y:S02]  /*18f0*/  @!P2 IMAD.IADD R66, R66, 0x1, -R80 ;  /* 0x000000014242a824 */ /* 0x000fe400078e0a50 */
[C---:B------:R-:W-:Y:S02]  /*1900*/  IMAD R73, R80.reuse, R77, R74 ;  /* 0x0000004d50497224 */ /* 0x040fe400078e024a */
[----:B------:R-:W-:Y:S02]  /*1910*/  IMAD.MOV R37, RZ, RZ, -R37 ;  /* 0x000000ffff257224 */ /* 0x000fe400078e0a25 */
[----:B------:R-:W-:Y:S01]  /*1920*/  IMAD.MOV R36, RZ, RZ, -R36 ;  /* 0x000000ffff247224 */ /* 0x000fe200078e0a24 */
[----:B------:R-:W-:Y:S01]  /*1930*/  ISETP.GT.U32.AND P2, PT, R80, R73, PT ;  /* 0x000000495000720c */ /* 0x000fe20003f44070 */
[----:B------:R-:W-:Y:S01]  /*1940*/  @!P1 IMAD.IADD R72, R72, 0x1, -R80 ;  /* 0x0000000148489824 */ /* 0x000fe200078e0a50 */
[C---:B------:R-:W-:Y:S01]  /*1950*/  ISETP.GT.U32.AND P1, PT, R80.reuse, R66, PT ;  /* 0x000000425000720c */ /* 0x040fe20003f24070 */
[----:B------:R-:W-:-:S02]  /*1960*/  IMAD R74, R80, R37, R76 ;  /* 0x00000025504a7224 */ /* 0x000fc400078e024c */
[----:B------:R-:W-:Y:S01]  /*1970*/  IMAD R76, R81, R36, R82 ;  /* 0x00000024514c7224 */ /* 0x000fe200078e0252 */
[----:B------:R-:W-:Y:S01]  /*1980*/  LOP3.LUT R36, R0, 0x3, RZ, 0xc0, !PT ;  /* 0x0000000300247812 */ /* 0x000fe200078ec0ff */
        /* <DEDUP_REMOVED lines=20> */
[----:B------:R-:W-:Y:S01]  /*1ad0*/  @!P4 IMAD.IADD R76, R76, 0x1, -R81 ;  /* 0x000000014c4cc824 */ /* 0x000fe200078e0a51 */
[C---:B------:R-:W-:Y:S01]  /*1ae0*/  ISETP.GT.U32.AND P4, PT, R80.reuse, R69, PT ;  /* 0x000000455000720c */ /* 0x040fe20003f84070 */
[--C-:B------:R-:W-:Y:S01]  /*1af0*/  @!P5 IMAD.IADD R63, R63, 0x1, -R80.reuse ;  /* 0x000000013f3fd824 */ /* 0x100fe200078e0a50 */
[----:B------:R-:W-:Y:S01]  /*1b00*/  ISETP.GT.U32.AND P5, PT, R80, R70, PT ;  /* 0x000000465000720c */ /* 0x000fe20003fa4070 */
[--C-:B------:R-:W-:Y:S01]  /*1b10*/  @!P1 IMAD.IADD R72, R72, 0x1, -R80.reuse ;  /* 0x0000000148489824 */ /* 0x100fe200078e0a50 */
[----:B------:R-:W-:Y:S01]  /*1b20*/  ISETP.GE.AND P1, PT, R31, RZ, PT ;  /* 0x000000ff1f00720c */ /* 0x000fe20003f26270 */
[--C-:B------:R-:W-:Y:S01]  /*1b30*/  @!P2 IMAD.IADD R67, R67, 0x1, -R80.reuse ;  /* 0x000000014343a824 */ /* 0x100fe200078e0a50 */
[----:B------:R-:W-:Y:S01]  /*1b40*/  ISETP.GT.U32.AND P2, PT, R80, R73, PT ;  /* 0x000000495000720c */ /* 0x000fe20003f44070 */
[----:B------:R-:W-:Y:S01]  /*1b50*/  IMAD.SHL.U32 R37, R0, 0x80, RZ ;  /* 0x0000008000257824 */ /* 0x000fe200078e00ff */
[----:B------:R-:W-:Y:S01]  /*1b60*/  CS2R R82, SRZ ;  /* 0x0000000000527805 */ /* 0x000fe2000001ff00 */
[--C-:B------:R-:W-:Y:S01]  /*1b70*/  @!P0 IMAD.IADD R65, R65, 0x1, -R80.reuse ;  /* 0x0000000141418824 */ /* 0x100fe200078e0a50 */
[----:B------:R-:W-:Y:S01]  /*1b80*/  ISETP.GT.U32.AND P0, PT, R80, R71, PT ;  /* 0x000000475000720c */ /* 0x000fe20003f04070 */
[--C-:B------:R-:W-:Y:S01]  /*1b90*/  @!P3 IMAD.IADD R68, R68, 0x1, -R80.reuse ;  /* 0x000000014444b824 */ /* 0x100fe200078e0a50 */
[----:B------:R-:W-:Y:S01]  /*1ba0*/  ISETP.GT.U32.AND P3, PT, R81, R76, PT ;  /* 0x0000004c5100720c */ /* 0x000fe20003f64070 */
[--C-:B------:R-:W-:Y:S01]  /*1bb0*/  @!P4 IMAD.IADD R69, R69, 0x1, -R80.reuse ;  /* 0x000000014545c824 */ /* 0x100fe200078e0a50 */
[----:B------:R-:W-:Y:S01]  /*1bc0*/  ISETP.GE.AND P4, PT, R34, RZ, PT ;  /* 0x000000ff2200720c */ /* 0x000fe20003f86270 */
[--C-:B------:R-:W-:Y:S01]  /*1bd0*/  @!P5 IMAD.IADD R70, R70, 0x1, -R80.reuse ;  /* 0x000000014646d824 */ /* 0x100fe200078e0a50 */
[----:B------:R-:W-:Y:S01]  /*1be0*/  ISETP.GE.AND P5, PT, R33, RZ, PT ;  /* 0x000000ff2100720c */ /* 0x000fe20003fa6270 */
[----:B------:R-:W-:Y:S01]  /*1bf0*/  @!P1 IMAD.MOV R45, RZ, RZ, -R45 ;  /* 0x000000ffff2d9224 */ /* 0x000fe200078e0a2d */
[----:B------:R-:W-:Y:S01]  /*1c00*/  ISETP.GE.AND P1, PT, R25, RZ, PT ;  /* 0x000000ff1900720c */ /* 0x000fe20003f26270 */
[--C-:B------:R-:W-:Y:S01]  /*1c10*/  @!P2 IMAD.IADD R73, R73, 0x1, -R80.reuse ;  /* 0x000000014949a824 */ /* 0x100fe200078e0a50 */
[----:B------:R-:W-:Y:S01]  /*1c20*/  ISETP.GE.AND P2, PT, R30, RZ, PT ;  /* 0x000000ff1e00720c */ /* 0x000fe20003f46270 */
[--C-:B------:R-:W-:Y:S01]  /*1c30*/  @!P6 IMAD.IADD R64, R64, 0x1, -R80.reuse ;  /* 0x000000014040e824 */ /* 0x100fe200078e0a50 */
[----:B------:R-:W-:Y:S01]  /*1c40*/  LOP3.LUT R37, R37, 0x800, RZ, 0xc0, !PT ;  /* 0x0000080025257812 */ /* 0x000fe200078ec0ff */
[----:B------:R-:W-:Y:S01]  /*1c50*/  @!P0 IMAD.IADD R71, R71, 0x1, -R80 ;  /* 0x0000000147478824 */ /* 0x000fe200078e0a50 */
[----:B------:R-:W-:Y:S01]  /*1c60*/  ISETP.GE.AND P0, PT, R32, RZ, PT ;  /* 0x000000ff2000720c */ /* 0x000fe20003f06270 */
[----:B------:R-:W-:Y:S01]  /*1c70*/  @!P3 IMAD.IADD R76, R76, 0x1, -R81 ;  /* 0x000000014c4cb824 */ /* 0x000fe200078e0a51 */
[----:B------:R-:W-:Y:S01]  /*1c80*/  ISETP.GE.AND P3, PT, R29, RZ, PT ;  /* 0x000000ff1d00720c */ /* 0x000fe20003f66270 */
[----:B------:R-:W-:Y:S01]  /*1c90*/  @!P4 IMAD.MOV R39, RZ, RZ, -R39 ;  /* 0x000000ffff27c224 */ /* 0x000fe200078e0a27 */
[----:B------:R-:W-:Y:S01]  /*1ca0*/  ISETP.GE.AND P4, PT, R28, RZ, PT ;  /* 0x000000ff1c00720c */ /* 0x000fe20003f86270 */
[----:B------:R-:W-:Y:S01]  /*1cb0*/  @!P5 IMAD.MOV R43, RZ, RZ, -R43 ;  /* 0x000000ffff2bd224 */ /* 0x000fe200078e0a2b */
[----:B------:R-:W-:Y:S01]  /*1cc0*/  ISETP.GE.AND P5, PT, R27, RZ, PT ;  /* 0x000000ff1b00720c */ /* 0x000fe20003fa6270 */
[----:B------:R-:W-:Y:S01]  /*1cd0*/  @!P1 IMAD.MOV R51, RZ, RZ, -R51 ;  /* 0x000000ffff339224 */ /* 0x000fe200078e0a33 */
[----:B------:R-:W-:Y:S01]  /*1ce0*/  ISETP.GE.AND P1, PT, R19, RZ, PT ;  /* 0x000000ff1300720c */ /* 0x000fe20003f26270 */
[----:B------:R-:W-:Y:S01]  /*1cf0*/  @!P2 IMAD.MOV R46, RZ, RZ, -R46 ;  /* 0x000000ffff2ea224 */ /* 0x000fe200078e0a2e */
[----:B------:R-:W-:Y:S01]  /*1d00*/  ISETP.GE.AND P2, PT, R24, RZ, PT ;  /* 0x000000ff1800720c */ /* 0x000fe20003f46270 */
[----:B------:R-:W-:Y:S01]  /*1d10*/  VIADD R37, R37, UR4 ;  /* 0x0000000425257c36 */ /* 0x000fe20008000000 */
[----:B------:R-:W-:Y:S01]  /*1d20*/  ISETP.GT.U32.AND P6, PT, R80, R74, PT ;  /* 0x0000004a5000720c */ /* 0x000fe20003fc4070 */
        /* <DEDUP_REMOVED lines=12> */
[----:B------:R-:W-:Y:S01]  /*1df0*/  IMAD R78, R36, 0x20, R37 ;  /* 0x00000020244e7824 */ /* 0x000fe200078e0225 */
[----:B------:R-:W-:Y:S01]  /*1e00*/  LEA.HI R37, R38, R41, RZ, 0x5 ;  /* 0x0000002926257211 */ /* 0x000fe200078f28ff */
        /* <DEDUP_REMOVED lines=12> */
[----:B------:R-:W-:Y:S01]  /*1ed0*/  @!P6 IMAD.IADD R74, R74, 0x1, -R80 ;  /* 0x000000014a4ae824 */ /* 0x000fe200078e0a50 */
[----:B------:R-:W-:Y:S01]  /*1ee0*/  LOP3.LUT R38, RZ, R55, RZ, 0x33, !PT ;  /* 0x00000037ff267212 */ /* 0x000fe200078e33ff */
        /* <DEDUP_REMOVED lines=9> */
[----:B------:R-:W-:Y:S01]  /*1f80*/  ISETP.NE.AND P1, PT, R55, RZ, PT ;  /* 0x000000ff3700720c */ /* 0x000fe20003f25270 */
[----:B------:R-:W-:Y:S01]  /*1f90*/  @!P2 IMAD.MOV R66, RZ, RZ, -R66 ;  /* 0x000000ffff42a224 */ /* 0x000fe200078e0a42 */
[----:B------:R-:W-:Y:S01]  /*1fa0*/  ISETP.GE.AND P2, PT, R6, RZ, PT ;  /* 0x000000ff0600720c */ /* 0x000fe20003f46270 */
[----:B------:R-:W-:Y:S01]  /*1fb0*/  IMAD R77, R36, 0x88, RZ ;  /* 0x00000088244d7824 */ /* 0x000fe200078e02ff */
[----:B------:R-:W-:Y:S01]  /*1fc0*/  SEL R45, R38, R45, !P1 ;  /* 0x0000002d262d7207 */ /* 0x000fe20004800000 */
        /* <DEDUP_REMOVED lines=8> */
[----:B------:R-:W-:Y:S01]  /*2050*/  IMAD R45, R45, UR5, RZ ;  /* 0x000000052d2d7c24 */ /* 0x000fe2000f8e02ff */
[C---:B------:R-:W-:Y:S01]  /*2060*/  SEL R52, R38.reuse, R52, !P1 ;  /* 0x0000003426347207 */ /* 0x040fe20004800000 */
[----:B------:R-:W-:Y:S01]  /*2070*/  @!P2 IMAD.MOV R72, RZ, RZ, -R72 ;  /* 0x000000ffff48a224 */ /* 0x000fe200078e0a48 */
[----:B------:R-:W-:Y:S01]  /*2080*/  SEL R61, R38, R61, !P1 ;  /* 0x0000003d263d7207 */ /* 0x000fe20004800000 */
[----:B------:R-:W-:Y:S01]  /*2090*/  IMAD.SHL.U32 R36, R40, 0x8, RZ ;  /* 0x0000000828247824 */ /* 0x000fe200078e00ff */
[----:B------:R-:W-:Y:S01]  /*20a0*/  SHF.R.S32.HI R103, RZ, 0x1f, R45 ;  /* 0x0000001fff677819 */ /* 0x000fe2000001142d */
[----:B------:R-:W-:Y:S01]  /*20b0*/  IMAD R52, R52, UR5, RZ ;  /* 0x0000000534347c24 */ /* 0x000fe2000f8e02ff */
[----:B------:R-:W-:Y:S01]  /*20c0*/  IADD3 R45, P2, R45, UR12, RZ ;  /* 0x0000000c2d2d7c10 */ /* 0x000fe2000ff5e0ff */
[----:B------:R-:W-:Y:S01]  /*20d0*/  @!P0 IMAD.MOV R70, RZ, RZ, -R70 ;  /* 0x000000ffff468224 */ /* 0x000fe200078e0a46 */
[C---:B------:R-:W-:Y:S01]  /*20e0*/  SEL R39, R38.reuse, R39, !P1 ;  /* 0x0000002726277207 */ /* 0x040fe20004800000 */
[----:B------:R-:W-:Y:S01]  /*20f0*/  @!P3 IMAD.MOV R73, RZ, RZ, -R73 ;  /* 0x000000ffff49b224 */ /* 0x000fe200078e0a49 */
[C---:B------:R-:W-:Y:S01]  /*2100*/  SEL R46, R38.reuse, R46, !P1 ;  /* 0x0000002e262e7207 */ /* 0x040fe20004800000 */
[----:B------:R-:W-:Y:S01]  /*2110*/  @!P4 IMAD.MOV R74, RZ, RZ, -R74 ;  /* 0x000000ffff4ac224 */ /* 0x000fe200078e0a4a */
[C---:B------:R-:W-:Y:S01]  /*2120*/  SEL R43, R38.reuse, R43, !P1 ;  /* 0x0000002b262b7207 */ /* 0x040fe20004800000 */
[----:B------:R-:W-:Y:S01]  /*2130*/  @!P5 IMAD.MOV R75, RZ, RZ, -R75 ;  /* 0x000000ffff4bd224 */ /* 0x000fe200078e0a4b */
[----:B------:R-:W-:Y:S01]  /*2140*/  SEL R44, R38, R44, !P1 ;  /* 0x0000002c262c7207 */ /* 0x000fe20004800000 */
[----:B------:R-:W-:Y:S01]  /*2150*/  IMAD R61, R61, UR5, RZ ;  /* 0x000000053d3d7c24 */ /* 0x000fe2000f8e02ff */
[----:B------:R-:W-:Y:S01]  /*2160*/  ISETP.GE.AND P0, PT, R35, RZ, PT ;  /* 0x000000ff2300720c */ /* 0x000fe20003f06270 */
[----:B------:R-:W-:Y:S01]  /*2170*/  IMAD R39, R39, UR5, RZ ;  /* 0x0000000527277c24 */ /* 0x000fe2000f8e02ff */
[----:B------:R-:W-:Y:S01]  /*2180*/  ISETP.NE.AND P6, PT, R54, RZ, PT ;  /* 0x000000ff3600720c */ /* 0x000fe20003fc5270 */
[----:B------:R-:W-:Y:S01]  /*2190*/  IMAD R46, R46, UR5, RZ ;  /* 0x000000052e2e7c24 */ /* 0x000fe2000f8e02ff */
[----:B------:R-:W-:Y:S01]  /*21a0*/  IADD3.X R103, R103, UR13, RZ, P2, !PT ;  /* 0x0000000d67677c10 */ /* 0x000fe200097fe4ff */
[----:B------:R-:W-:Y:S01]  /*21b0*/  IMAD R43, R43, UR5, RZ ;  /* 0x000000052b2b7c24 */ /* 0x000fe2000f8e02ff */
[----:B------:R-:W-:Y:S01]  /*21c0*/  SEL R68, R38, R68, !P1 ;  /* 0x0000004426447207 */ /* 0x000fe20004800000 */
[----:B------:R-:W-:Y:S01]  /*21d0*/  IMAD R44, R44, UR5, RZ ;  /* 0x000000052c2c7c24 */ /* 0x000fe2000f8e02ff */
[----:B------:R-:W-:-:S02]  /*21e0*/  SHF.R.S32.HI R117, RZ, 0x1f, R52 ;  /* 0x0000001fff757819 */ /* 0x000fc40000011434 */
[----:B------:R-:W-:Y:S02]  /*21f0*/  CS2R R80, SRZ ;  /* 0x0000000000507805 */ /* 0x000fe4000001ff00 */
[----:B------:R-:W-:Y:S01]  /*2200*/  IADD3 R104, P2, R52, UR12, RZ ;  /* 0x0000000c34687c10 */ /* 0x000fe2000ff5e0ff */
[----:B------:R-:W-:Y:S01]  /*2210*/  IMAD R68, R68, UR5, RZ ;  /* 0x0000000544447c24 */ /* 0x000fe2000f8e02ff */
[C---:B------:R-:W-:Y:S01]  /*2220*/  SEL R47, R38.reuse, R47, !P1 ;  /* 0x0000002f262f7207 */ /* 0x040fe20004800000 */
[----:B------:R-:W-:Y:S01]  /*2230*/  @!P0 IMAD.MOV R76, RZ, RZ, -R76 ;  /* 0x000000ffff4c8224 */ /* 0x000fe200078e0a4c */
[C---:B------:R-:W-:Y:S02]  /*2240*/  SEL R53, R38.reuse, R53, !P1 ;  /* 0x0000003526357207 */ /* 0x040fe40004800000 */
[C---:B------:R-:W-:Y:S01]  /*2250*/  SEL R48, R38.reuse, R48, !P1 ;  /* 0x0000003026307207 */ /* 0x040fe20004800000 */
[----:B------:R-:W-:Y:S01]  /*2260*/  IMAD R47, R47, UR5, RZ ;  /* 0x000000052f2f7c24 */ /* 0x000fe2000f8e02ff */
[C---:B------:R-:W-:Y:S01]  /*2270*/  SEL R49, R38.reuse, R49, !P1 ;  /* 0x0000003126317207 */ /* 0x040fe20004800000 */
[----:B------:R-:W-:Y:S01]  /*2280*/  IMAD R53, R53, UR5, RZ ;  /* 0x0000000535357c24 */ /* 0x000fe2000f8e02ff */
[----:B------:R-:W-:Y:S01]  /*2290*/  SEL R50, R38, R50, !P1 ;  /* 0x0000003226327207 */ /* 0x000fe20004800000 */
        /* <DEDUP_REMOVED lines=37> */
[----:B------:R-:W-:Y:S01]  /*24f0*/  IADD3.X R117, R117, UR13, RZ, P2, !PT ;  /* 0x0000000d75757c10 */ /* 0x000fe200097fe4ff */
[----:B------:R-:W-:Y:S01]  /*2500*/  IMAD R73, R73, UR5, RZ ;  /* 0x0000000549497c24 */ /* 0x000fe2000f8e02ff */
[----:B------:R-:W-:Y:S01]  /*2510*/  SEL R38, R38, R75, !P1 ;  /* 0x0000004b26267207 */ /* 0x000fe20004800000 */
[----:B------:R-:W-:Y:S01]  /*2520*/  IMAD R74, R74, UR5, RZ ;  /* 0x000000054a4a7c24 */ /* 0x000fe2000f8e02ff */
[----:B------:R-:W-:-:S02]  /*2530*/  SHF.R.S32.HI R131, RZ, 0x1f, R61 ;  /* 0x0000001fff837819 */ /* 0x000fc4000001143d */
[----:B------:R-:W-:Y:S01]  /*2540*/  IADD3 R118, P2, R61, UR12, RZ ;  /* 0x0000000c3d767c10 */ /* 0x000fe2000ff5e0ff */
[----:B------:R-:W-:Y:S01]  /*2550*/  IMAD R38, R38, UR5, RZ ;  /* 0x0000000526267c24 */ /* 0x000fe2000f8e02ff */
[----:B------:R-:W-:Y:S01]  /*2560*/  SHF.R.S32.HI R97, RZ, 0x1f, R39 ;  /* 0x0000001fff617819 */ /* 0x000fe20000011427 */
[----:B------:R-:W-:Y:S01]  /*2570*/  ULDC UR5, c[0x0][0x23c] ;  /* 0x00008f0000057ab9 */ /* 0x000fe20000000800 */
[----:B------:R-:W-:Y:S01]  /*2580*/  IADD3 R172, P5, R39, UR12, RZ ;  /* 0x0000000c27ac7c10 */ /* 0x000fe2000ffbe0ff */
[----:B------:R-:W-:Y:S01]  /*2590*/  IMAD R165, R165, UR5, RZ ;  /* 0x00000005a5a57c24 */ /* 0x000fe2000f8e02ff */
[----:B------:R-:W-:Y:S01]  /*25a0*/  SHF.R.S32.HI R105, RZ, 0x1f, R46 ;  /* 0x0000001fff697819 */ /* 0x000fe2000001142e */
[----:B------:R-:W0:Y:S01]  /*25b0*/  LDC R39, c[0x0][0x238] ;  /* 0x00008e00ff277b82 */ /* 0x000e220000000800 */
[----:B------:R-:W-:Y:S01]  /*25c0*/  SHF.R.S32.HI R99, RZ, 0x1f, R43 ;  /* 0x0000001fff637819 */ /* 0x000fe2000001142b */
[----:B------:R-:W-:Y:S01]  /*25d0*/  USHF.L.U32 UR5, UR5, 0x5, URZ ;  /* 0x0000000505057899 */ /* 0x000fe2000800063f */
[----:B------:R-:W-:-:S02]  /*25e0*/  SHF.R.S32.HI R101, RZ, 0x1f, R44 ;  /* 0x0000001fff657819 */ /* 0x000fc4000001142c */
[----:B------:R-:W-:Y:S02]  /*25f0*/  IADD3 R46, P1, R46, UR12, RZ ;  /* 0x0000000c2e2e7c10 */ /* 0x000fe4000ff3e0ff */
[----:B------:R-:W-:Y:S02]  /*2600*/  IADD3 R43, P4, R43, UR12, RZ ;  /* 0x0000000c2b2b7c10 */ /* 0x000fe4000ff9e0ff */
[----:B------:R-:W-:Y:S02]  /*2610*/  IADD3 R44, P3, R44, UR12, RZ ;  /* 0x0000000c2c2c7c10 */ /* 0x000fe4000ff7e0ff */
[----:B------:R-:W-:Y:S02]  /*2620*/  IADD3.X R131, R131, UR13, RZ, P2, !PT ;  /* 0x0000000d83837c10 */ /* 0x000fe400097fe4ff */
[----:B------:R-:W-:Y:S02]  /*2630*/  SHF.R.S32.HI R153, RZ, 0x1f, R68 ;  /* 0x0000001fff997819 */ /* 0x000fe40000011444 */
[----:B------:R-:W-:-:S02]  /*2640*/  IADD3 R132, P2, R68, UR12, RZ ;  /* 0x0000000c44847c10 */ /* 0x000fc4000ff5e0ff */
[----:B------:R-:W-:Y:S02]  /*2650*/  IADD3.X R105, R105, UR13, RZ, P1, !PT ;  /* 0x0000000d69697c10 */ /* 0x000fe40008ffe4ff */
[----:B------:R-:W-:Y:S02]  /*2660*/  @!P6 LOP3.LUT R76, RZ, R54, RZ, 0x33, !PT ;  /* 0x00000036ff4ce212 */ /* 0x000fe400078e33ff */
[----:B------:R-:W-:Y:S02]  /*2670*/  SHF.R.S32.HI R107, RZ, 0x1f, R47 ;  /* 0x0000001fff6b7819 */ /* 0x000fe4000001142f */
[----:B------:R-:W-:Y:S01]  /*2680*/  IADD3.X R97, R97, UR13, RZ, P5, !PT ;  /* 0x0000000d61617c10 */ /* 0x000fe2000affe4ff */
[----:B------:R-:W-:Y:S01]  /*2690*/  IMAD R76, R76, UR7, RZ ;  /* 0x000000074c4c7c24 */ /* 0x000fe2000f8e02ff */
[----:B------:R-:W-:Y:S01]  /*26a0*/  IADD3.X R99, R99, UR13, RZ, P4, !PT ;  /* 0x0000000d63637c10 */ /* 0x000fe2000a7fe4ff */
[-C--:B0-----:R-:W-:Y:S01]  /*26b0*/  IMAD R166, R166, R39.reuse, RZ ;  /* 0x00000027a6a67224 */ /* 0x081fe200078e02ff */
[----:B------:R-:W-:Y:S01]  /*26c0*/  IADD3.X R101, R101, UR13, RZ, P3, !PT ;  /* 0x0000000d65657c10 */ /* 0x000fe20009ffe4ff */
[-C--:B------:R-:W-:Y:S01]  /*26d0*/  IMAD R167, R167, R39.reuse, RZ ;  /* 0x00000027a7a77224 */ /* 0x080fe200078e02ff */
[----:B------:R-:W-:Y:S01]  /*26e0*/  SHF.R.S32.HI R119, RZ, 0x1f, R53 ;  /* 0x0000001fff777819 */ /* 0x000fe20000011435 */
[-C--:B------:R-:W-:Y:S01]  /*26f0*/  IMAD R168, R168, R39.reuse, RZ ;  /* 0x00000027a8a87224 */ /* 0x080fe200078e02ff */
[----:B------:R-:W-:Y:S01]  /*2700*/  IADD3 R106, P1, R53, UR12, RZ ;  /* 0x0000000c356a7c10 */ /* 0x000fe2000ff3e0ff */
[----:B------:R-:W-:Y:S01]  /*2710*/  IMAD.SHL.U32 R169, R39, 0x20, RZ ;  /* 0x0000002027a97824 */ /* 0x000fe200078e00ff */
[----:B------:R-:W-:Y:S01]  /*2720*/  IADD3 R47, P0, R47, UR12, RZ ;  /* 0x0000000c2f2f7c10 */ /* 0x000fe2000ff1e0ff */
[----:B------:R-:W-:Y:S01]  /*2730*/  IMAD R170, R2, R39, RZ ;  /* 0x0000002702aa7224 */ /* 0x000fe200078e02ff */
[----:B------:R-:W-:Y:S01]  /*2740*/  SHF.R.S32.HI R109, RZ, 0x1f, R48 ;  /* 0x0000001fff6d7819 */ /* 0x000fe20000011430 */
[----:B------:R-:W-:Y:S01]  /*2750*/  USHF.R.S32.HI UR7, URZ, 0x1f, UR5 ;  /* 0x0000001f3f077899 */ /* 0x000fe20008011405 */
[----:B------:R-:W-:-:S02]  /*2760*/  IADD3 R96, P6, R48, UR12, RZ ;  /* 0x0000000c30607c10 */ /* 0x000fc4000ffde0ff */
[----:B------:R-:W-:Y:S02]  /*2770*/  SHF.R.S32.HI R111, RZ, 0x1f, R49 ;  /* 0x0000001fff6f7819 */ /* 0x000fe40000011431 */
[----:B------:R-:W-:Y:S02]  /*2780*/  IADD3 R98, P5, R49, UR12, RZ ;  /* 0x0000000c31627c10 */ /* 0x000fe4000ffbe0ff */
[----:B------:R-:W-:Y:S02]  /*2790*/  SHF.R.S32.HI R113, RZ, 0x1f, R50 ;  /* 0x0000001fff717819 */ /* 0x000fe40000011432 */
[----:B------:R-:W-:Y:S02]  /*27a0*/  IADD3 R100, P4, R50, UR12, RZ ;  /* 0x0000000c32647c10 */ /* 0x000fe4000ff9e0ff */
[----:B------:R-:W-:Y:S02]  /*27b0*/  SHF.R.S32.HI R115, RZ, 0x1f, R51 ;  /* 0x0000001fff737819 */ /* 0x000fe40000011433 */
[----:B------:R-:W-:-:S02]  /*27c0*/  IADD3 R102, P3, R51, UR12, RZ ;  /* 0x0000000c33667c10 */ /* 0x000fc4000ff7e0ff */
[----:B------:R-:W-:Y:S02]  /*27d0*/  IADD3.X R153, R153, UR13, RZ, P2, !PT ;  /* 0x0000000d99997c10 */ /* 0x000fe400097fe4ff */
[----:B------:R-:W-:Y:S02]  /*27e0*/  SHF.R.S32.HI R162, RZ, 0x1f, R38 ;  /* 0x0000001fffa27819 */ /* 0x000fe40000011426 */
[----:B------:R-:W-:Y:S02]  /*27f0*/  IADD3 R154, P2, R38, UR12, RZ ;  /* 0x0000000c269a7c10 */ /* 0x000fe4000ff5e0ff */
[----:B------:R-:W-:Y:S02]  /*2800*/  IADD3.X R119, R119, UR13, RZ, P1, !PT ;  /* 0x0000000d77777c10 */ /* 0x000fe40008ffe4ff */
[----:B------:R-:W-:Y:S02]  /*2810*/  SHF.R.S32.HI R38, RZ, 0x7, R0 ;  /* 0x00000007ff267819 */ /* 0x000fe40000011400 */
[----:B------:R-:W-:-:S02]  /*2820*/  IADD3.X R107, R107, UR13, RZ, P0, !PT ;  /* 0x0000000d6b6b7c10 */ /* 0x000fc400087fe4ff */
[----:B------:R-:W-:Y:S02]  /*2830*/  IADD3.X R109, R109, UR13, RZ, P6, !PT ;  /* 0x0000000d6d6d7c10 */ /* 0x000fe4000b7fe4ff */
[----:B------:R-:W-:Y:S02]  /*2840*/  IADD3.X R111, R111, UR13, RZ, P5, !PT ;  /* 0x0000000d6f6f7c10 */ /* 0x000fe4000affe4ff */
[----:B------:R-:W-:Y:S02]  /*2850*/  IADD3.X R113, R113, UR13, RZ, P4, !PT ;  /* 0x0000000d71717c10 */ /* 0x000fe4000a7fe4ff */
[----:B------:R-:W-:Y:S02]  /*2860*/  IADD3.X R115, R115, UR13, RZ, P3, !PT ;  /* 0x0000000d73737c10 */ /* 0x000fe40009ffe4ff */
[----:B------:R-:W-:Y:S02]  /*2870*/  SHF.R.S32.HI R133, RZ, 0x1f, R62 ;  /* 0x0000001fff857819 */ /* 0x000fe4000001143e */
[----:B------:R-:W-:-:S02]  /*2880*/  IADD3 R120, P1, R62, UR12, RZ ;  /* 0x0000000c3e787c10 */ /* 0x000fc4000ff3e0ff */
[----:B------:R-:W-:Y:S02]  /*2890*/  SHF.R.S32.HI R121, RZ, 0x1f, R56 ;  /* 0x0000001fff797819 */ /* 0x000fe40000011438 */
[----:B------:R-:W-:Y:S02]  /*28a0*/  IADD3 R108, P0, R56, UR12, RZ ;  /* 0x0000000c386c7c10 */ /* 0x000fe4000ff1e0ff */
[----:B------:R-:W-:Y:S02]  /*28b0*/  SHF.R.S32.HI R123, RZ, 0x1f, R57 ;  /* 0x0000001fff7b7819 */ /* 0x000fe40000011439 */
[----:B------:R-:W-:Y:S02]  /*28c0*/  IADD3 R110, P6, R57, UR12, RZ ;  /* 0x0000000c396e7c10 */ /* 0x000fe4000ffde0ff */
[----:B------:R-:W-:Y:S02]  /*28d0*/  SHF.R.S32.HI R125, RZ, 0x1f, R58 ;  /* 0x0000001fff7d7819 */ /* 0x000fe4000001143a */
[----:B------:R-:W-:-:S02]  /*28e0*/  IADD3 R112, P5, R58, UR12, RZ ;  /* 0x0000000c3a707c10 */ /* 0x000fc4000ffbe0ff */
[----:B------:R-:W-:Y:S02]  /*28f0*/  SHF.R.S32.HI R127, RZ, 0x1f, R59 ;  /* 0x0000001fff7f7819 */ /* 0x000fe4000001143b */
[----:B------:R-:W-:Y:S02]  /*2900*/  IADD3 R114, P4, R59, UR12, RZ ;  /* 0x0000000c3b727c10 */ /* 0x000fe4000ff9e0ff */
[----:B------:R-:W-:Y:S02]  /*2910*/  SHF.R.S32.HI R129, RZ, 0x1f, R60 ;  /* 0x0000001fff817819 */ /* 0x000fe4000001143c */
[----:B------:R-:W-:Y:S02]  /*2920*/  IADD3 R116, P3, R60, UR12, RZ ;  /* 0x0000000c3c747c10 */ /* 0x000fe4000ff7e0ff */
[----:B------:R-:W-:Y:S02]  /*2930*/  CS2R R60, SRZ ;  /* 0x00000000003c7805 */ /* 0x000fe4000001ff00 */
[----:B------:R-:W-:-:S02]  /*2940*/  SGXT R38, R38, 0x1 ;  /* 0x000000012626781a */ /* 0x000fc40000000200 */
[----:B------:R-:W-:Y:S02]  /*2950*/  IADD3.X R133, R133, UR13, RZ, P1, !PT ;  /* 0x0000000d85857c10 */ /* 0x000fe40008ffe4ff */
[----:B------:R-:W-:Y:S02]  /*2960*/  IADD3.X R121, R121, UR13, RZ, P0, !PT ;  /* 0x0000000d79797c10 */ /* 0x000fe400087fe4ff */
[----:B------:R-:W-:Y:S02]  /*2970*/  IADD3.X R123, R123, UR13, RZ, P6, !PT ;  /* 0x0000000d7b7b7c10 */ /* 0x000fe4000b7fe4ff */
[----:B------:R-:W-:Y:S02]  /*2980*/  IADD3.X R125, R125, UR13, RZ, P5, !PT ;  /* 0x0000000d7d7d7c10 */ /* 0x000fe4000affe4ff */
[----:B------:R-:W-:Y:S02]  /*2990*/  IADD3.X R127, R127, UR13, RZ, P4, !PT ;  /* 0x0000000d7f7f7c10 */ /* 0x000fe4000a7fe4ff */
[----:B------:R-:W-:-:S02]  /*29a0*/  IADD3.X R129, R129, UR13, RZ, P3, !PT ;  /* 0x0000000d81817c10 */ /* 0x000fc40009ffe4ff */
[----:B------:R-:W-:Y:S02]  /*29b0*/  SHF.R.S32.HI R155, RZ, 0x1f, R69 ;  /* 0x0000001fff9b7819 */ /* 0x000fe40000011445 */
[----:B------:R-:W-:Y:S02]  /*29c0*/  IADD3 R134, P1, R69, UR12, RZ ;  /* 0x0000000c45867c10 */ /* 0x000fe4000ff3e0ff */
[----:B------:R-:W-:Y:S02]  /*29d0*/  CS2R R68, SRZ ;  /* 0x0000000000447805 */ /* 0x000fe4000001ff00 */
[----:B------:R-:W-:Y:S02]  /*29e0*/  SHF.R.S32.HI R135, RZ, 0x1f, R63 ;  /* 0x0000001fff877819 */ /* 0x000fe4000001143f */
[----:B------:R-:W-:Y:S02]  /*29f0*/  IADD3 R122, P0, R63, UR12, RZ ;  /* 0x0000000c3f7a7c10 */ /* 0x000fe4000ff1e0ff */
[----:B------:R-:W-:-:S02]  /*2a00*/  CS2R R62, SRZ ;  /* 0x00000000003e7805 */ /* 0x000fc4000001ff00 */
[----:B------:R-:W-:Y:S02]  /*2a10*/  SHF.R.S32.HI R137, RZ, 0x1f, R64 ;  /* 0x0000001fff897819 */ /* 0x000fe40000011440 */
[----:B------:R-:W-:Y:S02]  /*2a20*/  IADD3 R124, P6, R64, UR12, RZ ;  /* 0x0000000c407c7c10 */ /* 0x000fe4000ffde0ff */
[----:B------:R-:W-:Y:S02]  /*2a30*/  SHF.R.S32.HI R147, RZ, 0x1f, R65 ;  /* 0x0000001fff937819 */ /* 0x000fe40000011441 */
[----:B------:R-:W-:Y:S02]  /*2a40*/  IADD3 R126, P5, R65, UR12, RZ ;  /* 0x0000000c417e7c10 */ /* 0x000fe4000ffbe0ff */
[----:B------:R-:W-:Y:S02]  /*2a50*/  CS2R R64, SRZ ;  /* 0x0000000000407805 */ /* 0x000fe4000001ff00 */
[----:B------:R-:W-:-:S02]  /*2a60*/  SHF.R.S32.HI R149, RZ, 0x1f, R66 ;  /* 0x0000001fff957819 */ /* 0x000fc40000011442 */
[----:B------:R-:W-:Y:S02]  /*2a70*/  IADD3 R128, P4, R66, UR12, RZ ;  /* 0x0000000c42807c10 */ /* 0x000fe4000ff9e0ff */
[----:B------:R-:W-:Y:S02]  /*2a80*/  SHF.R.S32.HI R151, RZ, 0x1f, R67 ;  /* 0x0000001fff977819 */ /* 0x000fe40000011443 */
[----:B------:R-:W-:Y:S02]  /*2a90*/  IADD3 R130, P3, R67, UR12, RZ ;  /* 0x0000000c43827c10 */ /* 0x000fe4000ff7e0ff */
[----:B------:R-:W-:Y:S02]  /*2aa0*/  CS2R R66, SRZ ;  /* 0x0000000000427805 */ /* 0x000fe4000001ff00 */
[----:B------:R-:W-:Y:S02]  /*2ab0*/  LOP3.LUT R171, R38, 0x88, RZ, 0xc0, !PT ;  /* 0x0000008826ab7812 */ /* 0x000fe400078ec0ff */
[----:B------:R-:W-:-:S02]  /*2ac0*/  IADD3.X R155, R155, UR13, RZ, P1, !PT ;  /* 0x0000000d9b9b7c10 */ /* 0x000fc40008ffe4ff */
[----:B------:R-:W-:Y:S02]  /*2ad0*/  IADD3.X R135, R135, UR13, RZ, P0, !PT ;  /* 0x0000000d87877c10 */ /* 0x000fe400087fe4ff */
[----:B------:R-:W-:Y:S02]  /*2ae0*/  IADD3.X R137, R137, UR13, RZ, P6, !PT ;  /* 0x0000000d89897c10 */ /* 0x000fe4000b7fe4ff */
[----:B------:R-:W-:Y:S02]  /*2af0*/  IADD3.X R147, R147, UR13, RZ, P5, !PT ;  /* 0x0000000d93937c10 */ /* 0x000fe4000affe4ff */
[----:B------:R-:W-:Y:S02]  /*2b00*/  IADD3.X R149, R149, UR13, RZ, P4, !PT ;  /* 0x0000000d95957c10 */ /* 0x000fe4000a7fe4ff */
[----:B------:R-:W-:Y:S02]  /*2b10*/  IADD3.X R151, R151, UR13, RZ, P3, !PT ;  /* 0x0000000d97977c10 */ /* 0x000fe40009ffe4ff */
[----:B------:R-:W-:-:S02]  /*2b20*/  IADD3 R156, P1, R76, UR10, RZ ;  /* 0x0000000a4c9c7c10 */ /* 0x000fc4000ff3e0ff */
[----:B------:R-:W-:Y:S02]  /*2b30*/  LOP3.LUT R41, R77, R42, RZ, 0xfc, !PT ;  /* 0x0000002a4d297212 */ /* 0x000fe400078efcff */
[----:B------:R-:W-:Y:S02]  /*2b40*/  SHF.R.S32.HI R157, RZ, 0x1f, R70 ;  /* 0x0000001fff9d7819 */ /* 0x000fe40000011446 */
[----:B------:R-:W-:Y:S02]  /*2b50*/  IADD3 R136, P0, R70, UR12, RZ ;  /* 0x0000000c46887c10 */ /* 0x000fe4000ff1e0ff */
        /* <DEDUP_REMOVED lines=10> */
[----:B------:R-:W-:Y:S02]  /*2c00*/  CS2R R74, SRZ ;  /* 0x00000000004a7805 */ /* 0x000fe4000001ff00 */
[----:B------:R-:W-:Y:S02]  /*2c10*/  LOP3.LUT R173, R38, 0x90, RZ, 0xc0, !PT ;  /* 0x0000009026ad7812 */ /* 0x000fe400078ec0ff */
[----:B------:R-:W-:Y:S02]  /*2c20*/  LOP3.LUT R171, R171, 0x7f, R0, 0x78, !PT ;  /* 0x0000007fabab7812 */ /* 0x000fe400078e7800 */
[----:B------:R-:W-:Y:S02]  /*2c30*/  IADD3 R42, R79, R78, R36 ;  /* 0x0000004e4f2a7210 */ /* 0x000fe40007ffe024 */
[----:B------:R-:W-:-:S02]  /*2c40*/  CS2R R78, SRZ ;  /* 0x00000000004e7805 */ /* 0x000fc4000001ff00 */
[----:B------:R-:W-:Y:S02]  /*2c50*/  LEA.HI.X.SX32 R163, R76, UR11, 0x1, P1 ;  /* 0x0000000b4ca37c11 */ /* 0x000fe400088f0eff */
[----:B------:R-:W-:Y:S02]  /*2c60*/  CS2R R76, SRZ ;  /* 0x00000000004c7805 */ /* 0x000fe4000001ff00 */
[----:B------:R-:W-:Y:S02]  /*2c70*/  IADD3.X R157, R157, UR13, RZ, P0, !PT ;  /* 0x0000000d9d9d7c10 */ /* 0x000fe400087fe4ff */
[----:B------:R-:W-:Y:S02]  /*2c80*/  IADD3.X R158, R158, UR13, RZ, P6, !PT ;  /* 0x0000000d9e9e7c10 */ /* 0x000fe4000b7fe4ff */
[----:B------:R-:W-:Y:S02]  /*2c90*/  IADD3.X R159, R159, UR13, RZ, P5, !PT ;  /* 0x0000000d9f9f7c10 */ /* 0x000fe4000affe4ff */
[----:B------:R-:W-:-:S02]  /*2ca0*/  IADD3.X R160, R160, UR13, RZ, P4, !PT ;  /* 0x0000000da0a07c10 */ /* 0x000fc4000a7fe4ff */
[----:B------:R-:W-:Y:S02]  /*2cb0*/  IADD3.X R161, R161, UR13, RZ, P3, !PT ;  /* 0x0000000da1a17c10 */ /* 0x000fe40009ffe4ff */
[----:B------:R-:W-:Y:S02]  /*2cc0*/  IADD3.X R162, R162, UR13, RZ, P2, !PT ;  /* 0x0000000da2a27c10 */ /* 0x000fe400097fe4ff */
[----:B------:R-:W-:Y:S02]  /*2cd0*/  SHF.R.S32.HI R37, RZ, 0x5, R37 ;  /* 0x00000005ff257819 */ /* 0x000fe40000011425 */
[----:B------:R-:W-:Y:S02]  /*2ce0*/  SHF.R.S32.HI R174, RZ, 0x1f, R165 ;  /* 0x0000001fffae7819 */ /* 0x000fe400000114a5 */
[----:B------:R-:W-:Y:S02]  /*2cf0*/  LOP3.LUT R173, R173, 0x7f, R0, 0x78, !PT ;  /* 0x0000007fadad7812 */ /* 0x000fe400078e7800 */
[----:B------:R-:W-:-:S02]  /*2d00*/  LOP3.LUT R40, R41, 0x8, RZ, 0x3c, !PT ;  /* 0x0000000829287812 */ /* 0x000fc400078e3cff */
[C---:B------:R-:W-:Y:S02]  /*2d10*/  LOP3.LUT R39, R41.reuse, 0x10, RZ, 0x3c, !PT ;  /* 0x0000001029277812 */ /* 0x040fe400078e3cff */
[----:B------:R-:W-:Y:S02]  /*2d20*/  LOP3.LUT R38, R41, 0x18, RZ, 0x3c, !PT ;  /* 0x0000001829267812 */ /* 0x000fe400078e3cff */
[----:B------:R-:W-:-:S07]  /*2d30*/  LOP3.LUT R164, R171, 0x10, RZ, 0x3c, !PT ;  /* 0x00000010aba47812 */ /* 0x000fce00078e3cff */
.L_x_2:
[C---:B------:R-:W-:Y:S02]  /*2d40*/  ISETP.GE.AND P1, PT, R2.reuse, UR6, PT ;  /* 0x0000000602007c0c */ /* 0x040fe4000bf26270 */
[----:B------:R-:W-:Y:S02]  /*2d50*/  LOP3.LUT R48, R2, 0x10, RZ, 0xfc, !PT ;  /* 0x0000001002307812 */ /* 0x000fe400078efcff */
[----:B------:R-:W-:Y:S02]  /*2d60*/  IADD3 R54, P2, R170, R156, RZ ;  /* 0x0000009caa367210 */ /* 0x000fe40007f5e0ff */
[----:B------:R-:W-:Y:S02]  /*2d70*/  ISETP.GE.AND P0, PT, R48, UR6, PT ;  /* 0x0000000630007c0c */ /* 0x000fe4000bf06270 */
[C---:B------:R-:W-:Y:S02]  /*2d80*/  LOP3.LUT R48, R2.reuse, 0x8, RZ, 0xfc, !PT ;  /* 0x0000000802307812 */ /* 0x040fe400078efcff */
[----:B------:R-:W-:-:S02]  /*2d90*/  LOP3.LUT R49, R2, 0x18, RZ, 0xfc, !PT ;  /* 0x0000001802317812 */ /* 0x000fc400078efcff */
[----:B------:R-:W-:Y:S02]  /*2da0*/  PRMT R58, RZ, 0x7610, R58 ;  /* 0x00007610ff3a7816 */ /* 0x000fe4000000003a */
[----:B------:R-:W-:Y:S02]  /*2db0*/  LEA.HI.X.SX32 R55, R170, R163, 0x1, P2 ;  /* 0x000000a3aa377211 */ /* 0x000fe400010f0eff */
[----:B------:R-:W-:Y:S02]  /*2dc0*/  ISETP.GE.AND P4, PT, R48, UR6, PT ;  /* 0x0000000630007c0c */ /* 0x000fe4000bf86270 */
[----:B------:R-:W-:Y:S01]  /*2dd0*/  ISETP.GE.AND P5, PT, R49, UR6, PT ;  /* 0x0000000631007c0c */ /* 0x000fe2000bfa6270 */
[----:B------:R0:W2:Y:S01]  /*2de0*/  @!P1 LDG.E.U8 R58, desc[UR8][R54.64] ;  /* 0x00000008363a9981 */ /* 0x0000a2000c1e1100 */
[-C--:B------:R-:W-:Y:S02]  /*2df0*/  IADD3 R50, P2, R167, R156.reuse, RZ ;  /* 0x0000009ca7327210 */ /* 0x080fe40007f5e0ff */
[----:B------:R-:W-:-:S02]  /*2e00*/  IADD3 R52, P3, R168, R156, RZ ;  /* 0x0000009ca8347210 */ /* 0x000fc40007f7e0ff */
[----:B------:R-:W-:Y:S02]  /*2e10*/  IADD3 R48, P1, R166, R156, RZ ;  /* 0x0000009ca6307210 */ /* 0x000fe40007f3e0ff */
[----:B------:R-:W-:Y:S02]  /*2e20*/  PRMT R92, RZ, 0x7610, R92 ;  /* 0x00007610ff5c7816 */ /* 0x000fe4000000005c */
[-C--:B------:R-:W-:Y:S02]  /*2e30*/  LEA.HI.X.SX32 R51, R167, R163.reuse, 0x1, P2 ;  /* 0x000000a3a7337211 */ /* 0x080fe400010f0eff */
[----:B------:R-:W-:Y:S02]  /*2e40*/  PRMT R59, RZ, 0x7610, R59 ;  /* 0x00007610ff3b7816 */ /* 0x000fe4000000003b */
[----:B------:R-:W-:Y:S01]  /*2e50*/  PRMT R93, RZ, 0x7610, R93 ;  /* 0x00007610ff5d7816 */ /* 0x000fe2000000005d */
[----:B------:R-:W3:Y:S01]  /*2e60*/  @!P0 LDG.E.U8 R92, desc[UR8][R50.64] ;  /* 0x00000008325c8981 */ /* 0x000ee2000c1e1100 */
[----:B------:R-:W-:-:S02]  /*2e70*/  LEA.HI.X.SX32 R53, R168, R163, 0x1, P3 ;  /* 0x000000a3a8357211 */ /* 0x000fc400018f0eff */
[----:B------:R-:W-:-:S03]  /*2e80*/  LEA.HI.X.SX32 R49, R166, R163, 0x1, P1 ;  /* 0x000000a3a6317211 */ /* 0x000fc600008f0eff */
[----:B------:R-:W4:Y:S04]  /*2e90*/  @!P4 LDG.E.U8 R59, desc[UR8][R52.64] ;  /* 0x00000008343bc981 */ /* 0x000f28000c1e1100 */
[----:B------:R1:W5:Y:S01]  /*2ea0*/  @!P5 LDG.E.U8 R93, desc[UR8][R48.64] ;  /* 0x00000008305dd981 */ /* 0x000362000c1e1100 */
[----:B------:R-:W-:Y:S01]  /*2eb0*/  BAR.SYNC.DEFER_BLOCKING 0x0 ;  /* 0x0000000000007b1d */ /* 0x000fe20000010000 */
[----:B0-----:R-:W-:Y:S02]  /*2ec0*/  LOP3.LUT R54, R0, 0x1f, RZ, 0xc0, !PT ;  /* 0x0000001f00367812 */ /* 0x001fe400078ec0ff */
[----:B------:R-:W-:Y:S02]  /*2ed0*/  IADD3 R56, P1, R165, R43, RZ ;  /* 0x0000002ba5387210 */ /* 0x000fe40007f3e0ff */
[----:B------:R-:W-:-:S02]  /*2ee0*/  ISETP.GE.AND P0, PT, R54, UR6, PT ;  /* 0x0000000636007c0c */ /* 0x000fc4000bf06270 */
[C---:B------:R-:W-:Y:S01]  /*2ef0*/  IADD3 R54, P2, R165.reuse, R45, RZ ;  /* 0x0000002da5367210 */ /* 0x040fe20007f5e0ff */
[C---:B------:R-:W-:Y:S01]  /*2f00*/  IMAD.X R57, R174.reuse, 0x1, R99, P1 ;  /* 0x00000001ae397824 */ /* 0x040fe200008e0663 */
[----:B------:R-:W-:Y:S02]  /*2f10*/  PRMT R140, RZ, 0x7610, R140 ;  /* 0x00007610ff8c7816 */ /* 0x000fe4000000008c */
[----:B------:R-:W-:Y:S01]  /*2f20*/  PRMT R142, RZ, 0x7610, R142 ;  /* 0x00007610ff8e7816 */ /* 0x000fe2000000008e */
[C---:B------:R-:W-:Y:S01]  /*2f30*/  IMAD.X R55, R174.reuse, 0x1, R103, P2 ;  /* 0x00000001ae377824 */ /* 0x040fe200010e0667 */
[C---:B-1----:R-:W-:Y:S02]  /*2f40*/  IADD3 R48, P1, R165.reuse, R47, RZ ;  /* 0x0000002fa5307210 */ /* 0x042fe40007f3e0ff */
[C---:B------:R-:W-:Y:S02]  /*2f50*/  IADD3 R50, P2, R165.reuse, R96, RZ ;  /* 0x00000060a5327210 */ /* 0x040fe40007f5e0ff */
[----:B------:R-:W-:Y:S01]  /*2f60*/  IADD3 R52, P3, R165, R98, RZ ;  /* 0x00000062a5347210 */ /* 0x000fe20007f7e0ff */
[C---:B------:R-:W-:Y:S01]  /*2f70*/  IMAD.X R49, R174.reuse, 0x1, R107, P1 ;  /* 0x00000001ae317824 */ /* 0x040fe200008e066b */
[----:B------:R-:W-:Y:S01]  /*2f80*/  PRMT R144, RZ, 0x7610, R144 ;  /* 0x00007610ff907816 */ /* 0x000fe20000000090 */
[C---:B------:R-:W-:Y:S01]  /*2f90*/  IMAD.X R51, R174.reuse, 0x1, R109, P2 ;  /* 0x00000001ae337824 */ /* 0x040fe200010e066d */
[----:B------:R-:W-:Y:S01]  /*2fa0*/  PRMT R180, RZ, 0x7610, R180 ;  /* 0x00007610ffb47816 */ /* 0x000fe200000000b4 */
[----:B------:R-:W-:Y:S01]  /*2fb0*/  IMAD.X R53, R174, 0x1, R111, P3 ;  /* 0x00000001ae357824 */ /* 0x000fe200018e066f */
[----:B------:R-:W-:-:S02]  /*2fc0*/  PRMT R182, RZ, 0x7610, R182 ;  /* 0x00007610ffb67816 */ /* 0x000fc400000000b6 */
[----:B------:R-:W-:Y:S02]  /*2fd0*/  PRMT R186, RZ, 0x7610, R186 ;  /* 0x00007610ffba7816 */ /* 0x000fe400000000ba */
[----:B------:R-:W-:Y:S02]  /*2fe0*/  PRMT R184, RZ, 0x7610, R184 ;  /* 0x00007610ffb87816 */ /* 0x000fe400000000b8 */
[----:B------:R-:W-:Y:S02]  /*2ff0*/  PRMT R188, RZ, 0x7610, R188 ;  /* 0x00007610ffbc7816 */ /* 0x000fe400000000bc */
[----:B------:R-:W-:Y:S02]  /*3000*/  PRMT R200, RZ, 0x7610, R200 ;  /* 0x00007610ffc87816 */ /* 0x000fe400000000c8 */
[----:B------:R-:W-:Y:S02]  /*3010*/  PRMT R204, RZ, 0x7610, R204 ;  /* 0x00007610ffcc7816 */ /* 0x000fe400000000cc */
        /* <DEDUP_REMOVED lines=21> */
[----:B------:R-:W-:Y:S01]  /*3170*/  PRMT R145, RZ, 0x7610, R145 ;  /* 0x00007610ff917816 */ /* 0x000fe20000000091 */
[----:B--2---:R0:W-:Y:S04]  /*3180*/  STS.U8 [R171+UR4], R58 ;  /* 0x0000003aab007988 */ /* 0x0041e80008000004 */
[----:B---3--:R-:W-:Y:S04]  /*3190*/  STS.U8 [R171+UR4+0x200], R92 ;  /* 0x0002005cab007988 */ /* 0x008fe80008000004 */
[----:B----4-:R1:W-:Y:S04]  /*31a0*/  STS.U8 [R164+UR4+0x100], R59 ;  /* 0x0001003ba4007988 */ /* 0x0103e80008000004 */
[----:B-----5:R2:W-:Y:S01]  /*31b0*/  STS.U8 [R164+UR4+0x300], R93 ;  /* 0x0003005da4007988 */ /* 0x0205e20008000004 */
[----:B------:R-:W-:Y:S01]  /*31c0*/  BAR.SYNC.DEFER_BLOCKING 0x0 ;  /* 0x0000000000007b1d */ /* 0x000fe20000010000 */
[----:B0-----:R-:W-:-:S05]  /*31d0*/  IADD3 R58, P3, R165, R104, RZ ;  /* 0x00000068a53a7210 */ /* 0x001fca0007f7e0ff */
[----:B-1----:R-:W-:Y:S01]  /*31e0*/  IMAD.X R59, R174, 0x1, R117, P3 ;  /* 0x00000001ae3b7824 */ /* 0x002fe200018e0675 */
[----:B------:R0:W3:Y:S04]  /*31f0*/  @!P0 LDG.E.U8 R140, desc[UR8][R56.64] ;  /* 0x00000008388c8981 */ /* 0x0000e8000c1e1100 */
[----:B------:R1:W4:Y:S04]  /*3200*/  @!P0 LDG.E.U8 R142, desc[UR8][R54.64] ;  /* 0x00000008368e8981 */ /* 0x000328000c1e1100 */
[----:B------:R5:W4:Y:S01]  /*3210*/  @!P0 LDG.E.U8 R144, desc[UR8][R48.64] ;  /* 0x0000000830908981 */ /* 0x000b22000c1e1100 */
[----:B0-----:R-:W-:-:S03]  /*3220*/  IADD3 R56, P2, R165, R102, RZ ;  /* 0x00000066a5387210 */ /* 0x001fc60007f5e0ff */
[----:B------:R0:W4:Y:S01]  /*3230*/  @!P0 LDG.E.U8 R180, desc[UR8][R50.64] ;  /* 0x0000000832b48981 */ /* 0x000122000c1e1100 */
[C---:B-1----:R-:W-:Y:S01]  /*3240*/  IADD3 R54, P1, R165.reuse, R100, RZ ;  /* 0x00000064a5367210 */ /* 0x042fe20007f3e0ff */
[C---:B------:R-:W-:Y:S02]  /*3250*/  IMAD.X R57, R174.reuse, 0x1, R115, P2 ;  /* 0x00000001ae397824 */ /* 0x040fe400010e0673 */
[----:B------:R1:W4:Y:S02]  /*3260*/  @!P0 LDG.E.U8 R182, desc[UR8][R52.64] ;  /* 0x0000000834b68981 */ /* 0x000324000c1e1100 */
[----:B------:R-:W-:Y:S01]  /*3270*/  IMAD.X R55, R174, 0x1, R113, P1 ;  /* 0x00000001ae377824 */ /* 0x000fe200008e0671 */
[C---:B-----5:R-:W-:Y:S01]  /*3280*/  IADD3 R48, P1, R165.reuse, R106, RZ ;  /* 0x0000006aa5307210 */ /* 0x060fe20007f3e0ff */
[----:B------:R5:W4:Y:S01]  /*3290*/  @!P0 LDG.E.U8 R184, desc[UR8][R56.64] ;  /* 0x0000000838b88981 */ /* 0x000b22000c1e1100 */
[----:B0-----:R-:W-:-:S03]  /*32a0*/  IADD3 R50, P2, R165, R108, RZ ;  /* 0x0000006ca5327210 */ /* 0x001fc60007f5e0ff */
[----:B------:R0:W4:Y:S01]  /*32b0*/  @!P0 LDG.E.U8 R186, desc[UR8][R54.64] ;  /* 0x0000000836ba8981 */ /* 0x000122000c1e1100 */
[C---:B-1----:R-:W-:Y:S01]  /*32c0*/  IADD3 R52, P3, R165.reuse, R110, RZ ;  /* 0x0000006ea5347210 */ /* 0x042fe20007f7e0ff */
[C---:B------:R-:W-:Y:S02]  /*32d0*/  IMAD.X R49, R174.reuse, 0x1, R119, P1 ;  /* 0x00000001ae317824 */ /* 0x040fe400008e0677 */
[----:B------:R1:W4:Y:S01]  /*32e0*/  @!P0 LDG.E.U8 R188, desc[UR8][R58.64] ;  /* 0x000000083abc8981 */ /* 0x000322000c1e1100 */
[C---:B------:R-:W-:Y:S01]  /*32f0*/  IMAD.X R51, R174.reuse, 0x1, R121, P2 ;  /* 0x00000001ae337824 */ /* 0x040fe200010e0679 */
[C---:B-----5:R-:W-:Y:S01]  /*3300*/  IADD3 R56, P2, R165.reuse, R116, RZ ;  /* 0x00000074a5387210 */ /* 0x060fe20007f5e0ff */
[C---:B------:R-:W-:Y:S01]  /*3310*/  IMAD.X R53, R174.reuse, 0x1, R123, P3 ;  /* 0x00000001ae357824 */ /* 0x040fe200018e067b */
[----:B------:R5:W4:Y:S01]  /*3320*/  @!P0 LDG.E.U8 R200, desc[UR8][R48.64] ;  /* 0x0000000830c88981 */ /* 0x000b22000c1e1100 */
[C---:B0-----:R-:W-:Y:S02]  /*3330*/  IADD3 R54, P1, R165.reuse, R112, RZ ;  /* 0x00000070a5367210 */ /* 0x041fe40007f3e0ff */
[C---:B------:R-:W-:Y:S01]  /*3340*/  IMAD.X R57, R174.reuse, 0x1, R129, P2 ;  /* 0x00000001ae397824 */ /* 0x040fe200010e0681 */
[----:B------:R0:W4:Y:S01]  /*3350*/  @!P0 LDG.E.U8 R204, desc[UR8][R50.64] ;  /* 0x0000000832cc8981 */ /* 0x000122000c1e1100 */
[----:B-1----:R-:W-:Y:S01]  /*3360*/  IADD3 R58, P3, R165, R120, RZ ;  /* 0x00000078a53a7210 */ /* 0x002fe20007f7e0ff */
[----:B------:R-:W-:-:S02]  /*3370*/  IMAD.X R55, R174, 0x1, R125, P1 ;  /* 0x00000001ae377824 */ /* 0x000fc400008e067d */
[----:B------:R1:W4:Y:S01]  /*3380*/  @!P0 LDG.E.U8 R202, desc[UR8][R52.64] ;  /* 0x0000000834ca8981 */ /* 0x000322000c1e1100 */
[C---:B-----5:R-:W-:Y:S01]  /*3390*/  IADD3 R48, P1, R165.reuse, R124, RZ ;  /* 0x0000007ca5307210 */ /* 0x060fe20007f3e0ff */
[C---:B------:R-:W-:Y:S02]  /*33a0*/  IMAD.X R59, R174.reuse, 0x1, R133, P3 ;  /* 0x00000001ae3b7824 */ /* 0x040fe400018e0685 */
[----:B------:R5:W4:Y:S01]  /*33b0*/  @!P0 LDG.E.U8 R212, desc[UR8][R54.64] ;  /* 0x0000000836d48981 */ /* 0x000b22000c1e1100 */
[C---:B0-----:R-:W-:Y:S01]  /*33c0*/  IADD3 R50, P2, R165.reuse, R126, RZ ;  /* 0x0000007ea5327210 */ /* 0x041fe20007f5e0ff */
[C---:B------:R-:W-:Y:S02]  /*33d0*/  IMAD.X R49, R174.reuse, 0x1, R137, P1 ;  /* 0x00000001ae317824 */ /* 0x040fe400008e0689 */
        /* <DEDUP_REMOVED lines=19> */
[C---:B-1----:R-:W-:Y:S01]  /*3510*/  IADD3 R52, P3, R165.reuse, R148, RZ ;  /* 0x00000094a5347210 */ /* 0x042fe20007f7e0ff */
[C---:B------:R-:W-:Y:S01]  /*3520*/  IMAD.X R51, R174.reuse, 0x1, R158, P2 ;  /* 0x00000001ae337824 */ /* 0x040fe200010e069e */
[C---:B------:R-:W-:Y:S01]  /*3530*/  IADD3 R92, P1, R165.reuse, R150, RZ ;  /* 0x00000096a55c7210 */ /* 0x040fe20007f3e0ff */
[----:B------:R1:W4:Y:S01]  /*3540*/  @!P0 LDG.E.U8 R232, desc[UR8][R58.64] ;  /* 0x000000083ae88981 */ /* 0x000322000c1e1100 */
[C---:B------:R-:W-:Y:S01]  /*3550*/  IADD3 R94, P2, R165.reuse, R152, RZ ;  /* 0x00000098a55e7210 */ /* 0x040fe20007f5e0ff */
[C---:B------:R-:W-:Y:S01]  /*3560*/  IMAD.X R53, R174.reuse, 0x1, R159, P3 ;  /* 0x00000001ae357824 */ /* 0x040fe200018e069f */
[C---:B------:R-:W-:Y:S01]  /*3570*/  IADD3 R138, P3, R165.reuse, R154, RZ ;  /* 0x0000009aa58a7210 */ /* 0x040fe20007f7e0ff */
[C---:B--2---:R-:W-:Y:S01]  /*3580*/  IMAD.X R93, R174.reuse, 0x1, R160, P1 ;  /* 0x00000001ae5d7824 */ /* 0x044fe200008e06a0 */
[C---:B-----5:R-:W-:Y:S01]  /*3590*/  IADD3 R54, P1, R165.reuse, R114, RZ ;  /* 0x00000072a5367210 */ /* 0x060fe20007f3e0ff */
[C---:B------:R-:W-:Y:S01]  /*35a0*/  IMAD.X R95, R174.reuse, 0x1, R161, P2 ;  /* 0x00000001ae5f7824 */ /* 0x040fe200010e06a1 */
[C---:B0-----:R-:W-:Y:S01]  /*35b0*/  IADD3 R56, P2, R165.reuse, R118, RZ ;  /* 0x00000076a5387210 */ /* 0x041fe20007f5e0ff */
[C---:B------:R-:W-:Y:S01]  /*35c0*/  IMAD.X R139, R174.reuse, 0x1, R162, P3 ;  /* 0x00000001ae8b7824 */ /* 0x040fe200018e06a2 */
[----:B------:R0:W2:Y:S01]  /*35d0*/  @!P0 LDG.E.U8 R230, desc[UR8][R48.64] ;  /* 0x0000000830e68981 */ /* 0x0000a2000c1e1100 */
[----:B-1----:R-:W-:Y:S01]  /*35e0*/  IADD3 R58, P3, R165, R122, RZ ;  /* 0x0000007aa53a7210 */ /* 0x002fe20007f7e0ff */
[----:B------:R-:W-:-:S02]  /*35f0*/  IMAD.X R55, R174, 0x1, R127, P1 ;  /* 0x00000001ae377824 */ /* 0x000fc400008e067f */
[----:B------:R1:W5:Y:S01]  /*3600*/  @!P0 LDG.E.U8 R228, desc[UR8][R50.64] ;  /* 0x0000000832e48981 */ /* 0x000362000c1e1100 */
[C---:B------:R-:W-:Y:S02]  /*3610*/  IMAD.X R57, R174.reuse, 0x1, R131, P2 ;  /* 0x00000001ae397824 */ /* 0x040fe400010e0683 */
[----:B------:R-:W-:Y:S01]  /*3620*/  IMAD.X R59, R174, 0x1, R135, P3 ;  /* 0x00000001ae3b7824 */ /* 0x000fe200018e0687 */
[----:B------:R1:W5:Y:S01]  /*3630*/  @!P0 LDG.E.U8 R226, desc[UR8][R52.64] ;  /* 0x0000000834e28981 */ /* 0x000362000c1e1100 */
[----:B0-----:R-:W-:-:S03]  /*3640*/  IADD3 R48, P3, R165, R46, RZ ;  /* 0x0000002ea5307210 */ /* 0x001fc60007f7e0ff */
[----:B------:R-:W5:Y:S01]  /*3650*/  @!P0 LDG.E.U8 R224, desc[UR8][R92.64] ;  /* 0x000000085ce08981 */ /* 0x000f62000c1e1100 */
[----:B-1----:R-:W-:-:S03]  /*3660*/  IADD3 R50, P2, R165, R44, RZ ;  /* 0x0000002ca5327210 */ /* 0x002fc60007f5e0ff */
[----:B------:R-:W5:Y:S01]  /*3670*/  @!P0 LDG.E.U8 R220, desc[UR8][R138.64] ;  /* 0x000000088adc8981 */ /* 0x000f62000c1e1100 */
[----:B------:R-:W-:Y:S01]  /*3680*/  IADD3 R52, P1, R165, R172, RZ ;  /* 0x000000aca5347210 */ /* 0x000fe20007f3e0ff */
[C---:B------:R-:W-:Y:S02]  /*3690*/  IMAD.X R49, R174.reuse, 0x1, R105, P3 ;  /* 0x00000001ae317824 */ /* 0x040fe400018e0669 */
[----:B------:R-:W5:Y:S01]  /*36a0*/  @!P0 LDG.E.U8 R222, desc[UR8][R94.64] ;  /* 0x000000085ede8981 */ /* 0x000f62000c1e1100 */
[C---:B------:R-:W-:Y:S02]  /*36b0*/  IMAD.X R51, R174.reuse, 0x1, R101, P2 ;  /* 0x00000001ae337824 */ /* 0x040fe400010e0665 */
[----:B------:R-:W-:Y:S01]  /*36c0*/  IMAD.X R53, R174, 0x1, R97, P1 ;  /* 0x00000001ae357824 */ /* 0x000fe200008e0661 */
[----:B------:R-:W5:Y:S04]  /*36d0*/  @!P0 LDG.E.U8 R244, desc[UR8][R58.64] ;  /* 0x000000083af48981 */ /* 0x000f68000c1e1100 */
[----:B------:R0:W5:Y:S04]  /*36e0*/  @!P0 LDG.E.U8 R246, desc[UR8][R56.64] ;  /* 0x0000000838f68981 */ /* 0x000168000c1e1100 */
[----:B------:R-:W5:Y:S04]  /*36f0*/  @!P0 LDG.E.U8 R248, desc[UR8][R54.64] ;  /* 0x0000000836f88981 */ /* 0x000f68000c1e1100 */
[----:B------:R-:W5:Y:S04]  /*3700*/  @!P0 LDG.E.U8 R250, desc[UR8][R48.64] ;  /* 0x0000000830fa8981 */ /* 0x000f68000c1e1100 */
[----:B------:R-:W5:Y:S04]  /*3710*/  @!P0 LDG.E.U8 R252, desc[UR8][R50.64] ;  /* 0x0000000832fc8981 */ /* 0x000f68000c1e1100 */
[----:B------:R-:W5:Y:S04]  /*3720*/  @!P0 LDG.E.U8 R145, desc[UR8][R52.64] ;  /* 0x0000000834918981 */ /* 0x000f68000c1e1100 */
[----:B0-----:R-:W-:Y:S04]  /*3730*/  LDS.U8 R56, [R41+UR4] ;  /* 0x0000000429387984 */ /* 0x001fe80008000000 */
[----:B------:R-:W0:Y:S04]  /*3740*/  LDS.U8 R57, [R41+UR4+0x20] ;  /* 0x0000200429397984 */ /* 0x000e280008000000 */
[----:B------:R-:W-:Y:S04]  /*3750*/  LDS.U8 R189, [R41+UR4+0x40] ;  /* 0x0000400429bd7984 */ /* 0x000fe80008000000 */
[----:B------:R-:W-:Y:S04]  /*3760*/  LDS.U8 R206, [R41+UR4+0x60] ;  /* 0x0000600429ce7984 */ /* 0x000fe80008000000 */
[----:B------:R-:W-:Y:S04]  /*3770*/  LDS.U8 R58, [R41+UR4+0x200] ;  /* 0x00020004293a7984 */ /* 0x000fe80008000000 */
[----:B------:R-:W1:Y:S04]  /*3780*/  LDS.U8 R59, [R41+UR4+0x220] ;  /* 0x00022004293b7984 */ /* 0x000e680008000000 */
[----:B------:R-:W-:Y:S04]  /*3790*/  LDS.U8 R179, [R41+UR4+0x240] ;  /* 0x0002400429b37984 */ /* 0x000fe80008000000 */
[----:B------:R-:W-:Y:S04]  /*37a0*/  LDS.U8 R190, [R41+UR4+0x260] ;  /* 0x0002600429be7984 */ /* 0x000fe80008000000 */
[----:B------:R-:W-:Y:S04]  /*37b0*/  LDS.U8 R92, [R40+UR4] ;  /* 0x00000004285c7984 */ /* 0x000fe80008000000 */
[----:B------:R-:W-:Y:S04]  /*37c0*/  LDS.U8 R93, [R40+UR4+0x20] ;  /* 0x00002004285d7984 */ /* 0x000fe80008000000 */
[----:B------:R-:W-:Y:S04]  /*37d0*/  LDS.U8 R181, [R40+UR4+0x40] ;  /* 0x0000400428b57984 */ /* 0x000fe80008000000 */
[----:B------:R-:W-:Y:S04]  /*37e0*/  LDS.U8 R192, [R40+UR4+0x60] ;  /* 0x0000600428c07984 */ /* 0x000fe80008000000 */
[----:B------:R-:W-:Y:S04]  /*37f0*/  LDS.U8 R94, [R40+UR4+0x200] ;  /* 0x00020004285e7984 */ /* 0x000fe80008000000 */
[----:B------:R-:W-:Y:S04]  /*3800*/  LDS.U8 R95, [R40+UR4+0x220] ;  /* 0x00022004285f7984 */ /* 0x000fe80008000000 */
[----:B------:R-:W-:Y:S04]  /*3810*/  LDS.U8 R183, [R40+UR4+0x240] ;  /* 0x0002400428b77984 */ /* 0x000fe80008000000 */
[----:B------:R-:W-:Y:S04]  /*3820*/  LDS.U8 R194, [R40+UR4+0x260] ;  /* 0x0002600428c27984 */ /* 0x000fe80008000000 */
[----:B------:R-:W-:Y:S04]  /*3830*/  LDS.U8 R138, [R39+UR4] ;  /* 0x00000004278a7984 */ /* 0x000fe80008000000 */
[----:B------:R-:W1:Y:S04]  /*3840*/  LDS.U8 R139, [R39+UR4+0x20] ;  /* 0x00002004278b7984 */ /* 0x000e680008000000 */
[----:B------:R-:W-:Y:S04]  /*3850*/  LDS.U8 R185, [R39+UR4+0x40] ;  /* 0x0000400427b97984 */ /* 0x000fe80008000000 */
[----:B------:R-:W-:Y:S04]  /*3860*/  LDS.U8 R196, [R39+UR4+0x60] ;  /* 0x0000600427c47984 */ /* 0x000fe80008000000 */
[----:B------:R-:W-:Y:S04]  /*3870*/  LDS.U8 R141, [R39+UR4+0x200] ;  /* 0x00020004278d7984 */ /* 0x000fe80008000000 */
[----:B------:R-:W1:Y:S04]  /*3880*/  LDS.U8 R214, [R39+UR4+0x220] ;  /* 0x0002200427d67984 */ /* 0x000e680008000000 */
        /* <DEDUP_REMOVED lines=9> */
[----:B------:R-:W-:Y:S01]  /*3920*/  LDS.U8 R178, [R38+UR4+0x260] ;  /* 0x0002600426b27984 */ /* 0x000fe20008000000 */
[----:B------:R-:W-:Y:S06]  /*3930*/  BAR.SYNC.DEFER_BLOCKING 0x0 ;  /* 0x0000000000007b1d */ /* 0x000fec0000010000 */
[----:B---3--:R-:W-:Y:S04]  /*3940*/  STS.U8 [R173+UR4+0x1e00], R140 ;  /* 0x001e008cad007988 */ /* 0x008fe80008000004 */
[----:B----4-:R-:W-:Y:S04]  /*3950*/  STS.U8 [R173+UR4+0x1c00], R142 ;  /* 0x001c008ead007988 */ /* 0x010fe80008000004 */
[----:B------:R-:W-:Y:S04]  /*3960*/  STS.U8 [R173+UR4+0x1a00], R144 ;  /* 0x001a0090ad007988 */ /* 0x000fe80008000004 */
        /* <DEDUP_REMOVED lines=17> */
[----:B--2---:R-:W-:Y:S04]  /*3a80*/  STS.U8 [R173+UR4+0x500], R230 ;  /* 0x000500e6ad007988 */ /* 0x004fe80008000004 */
[----:B-----5:R-:W-:Y:S04]  /*3a90*/  STS.U8 [R173+UR4+0x400], R228 ;  /* 0x000400e4ad007988 */ /* 0x020fe80008000004 */
[----:B------:R-:W-:Y:S04]  /*3aa0*/  STS.U8 [R173+UR4+0x300], R226 ;  /* 0x000300e2ad007988 */ /* 0x000fe80008000004 */
[----:B------:R-:W-:Y:S04]  /*3ab0*/  STS.U8 [R173+UR4+0x200], R224 ;  /* 0x000200e0ad007988 */ /* 0x000fe80008000004 */
[----:B------:R-:W-:Y:S04]  /*3ac0*/  STS.U8 [R173+UR4], R220 ;  /* 0x000000dcad007988 */ /* 0x000fe80008000004 */
[----:B------:R-:W-:Y:S04]  /*3ad0*/  STS.U8 [R173+UR4+0x100], R222 ;  /* 0x000100dead007988 */ /* 0x000fe80008000004 */
[----:B------:R-:W-:Y:S04]  /*3ae0*/  STS.U8 [R173+UR4+0xc00], R244 ;  /* 0x000c00f4ad007988 */ /* 0x000fe80008000004 */
[----:B------:R-:W-:Y:S04]  /*3af0*/  STS.U8 [R173+UR4+0xe00], R246 ;  /* 0x000e00f6ad007988 */ /* 0x000fe80008000004 */
[----:B------:R-:W-:Y:S04]  /*3b00*/  STS.U8 [R173+UR4+0x1000], R248 ;  /* 0x001000f8ad007988 */ /* 0x000fe80008000004 */
[----:B------:R-:W-:Y:S04]  /*3b10*/  STS.U8 [R173+UR4+0x1b00], R250 ;  /* 0x001b00faad007988 */ /* 0x000fe80008000004 */
[----:B------:R-:W-:Y:S04]  /*3b20*/  STS.U8 [R173+UR4+0x1d00], R252 ;  /* 0x001d00fcad007988 */ /* 0x000fe80008000004 */
[----:B------:R-:W-:Y:S01]  /*3b30*/  STS.U8 [R173+UR4+0x1f00], R145 ;  /* 0x001f0091ad007988 */ /* 0x000fe20008000004 */
[----:B------:R-:W-:Y:S06]  /*3b40*/  BAR.SYNC.DEFER_BLOCKING 0x0 ;  /* 0x0000000000007b1d */ /* 0x000fec0000010000 */
[----:B------:R-:W2:Y:S04]  /*3b50*/  LDSM.16.M88.4 R52, [R42] ;  /* 0x000000002a34783b */ /* 0x000ea80000000200 */
[----:B------:R-:W3:Y:S01]  /*3b60*/  LDSM.16.M88.4 R48, [R42+0x1000] ;  /* 0x001000002a30783b */ /* 0x000ee20000000200 */
[----:B0-----:R-:W-:-:S02]  /*3b70*/  IMAD R56, R57, 0x100, R56 ;  /* 0x0000010039387824 */ /* 0x001fc400078e0238 */
[----:B-1----:R-:W-:Y:S02]  /*3b80*/  IMAD R58, R59, 0x100, R58 ;  /* 0x000001003b3a7824 */ /* 0x002fe400078e023a */
[----:B------:R-:W-:Y:S02]  /*3b90*/  IMAD R138, R139, 0x100, R138 ;  /* 0x000001008b8a7824 */ /* 0x000fe400078e028a */
[----:B------:R-:W-:Y:S02]  /*3ba0*/  IMAD R141, R214, 0x100, R141 ;  /* 0x00000100d68d7824 */ /* 0x000fe400078e028d */
[----:B------:R-:W-:Y:S02]  /*3bb0*/  IMAD R93, R93, 0x100, R92 ;  /* 0x000001005d5d7824 */ /* 0x000fe400078e025c */
[----:B------:R-:W-:Y:S02]  /*3bc0*/  IMAD R95, R95, 0x100, R94 ;  /* 0x000001005f5f7824 */ /* 0x000fe400078e025e */
[----:B------:R-:W-:-:S02]  /*3bd0*/  IMAD R57, R216, 0x100, R143 ;  /* 0x00000100d8397824 */ /* 0x000fc400078e028f */
[----:B------:R-:W-:Y:S01]  /*3be0*/  IMAD R59, R218, 0x100, R191 ;  /* 0x00000100da3b7824 */ /* 0x000fe200078e02bf */
[----:B------:R-:W-:Y:S02]  /*3bf0*/  F2FP.F16.E4M3.UNPACK_B R92, R56 ;  /* 0x00000038ff5c723e */ /* 0x000fe400020006ff */
[----:B------:R-:W-:Y:S02]  /*3c00*/  F2FP.F16.E4M3.UNPACK_B R94, R58 ;  /* 0x0000003aff5e723e */ /* 0x000fe400020006ff */
[----:B------:R-:W-:Y:S02]  /*3c10*/  F2FP.F16.E4M3.UNPACK_B R56, R138 ;  /* 0x0000008aff38723e */ /* 0x000fe400020006ff */
[----:B------:R-:W-:Y:S02]  /*3c20*/  F2FP.F16.E4M3.UNPACK_B R58, R141 ;  /* 0x0000008dff3a723e */ /* 0x000fe400020006ff */
[----:B------:R-:W-:Y:S02]  /*3c30*/  IADD3 R47, P5, R47, UR5, RZ ;  /* 0x000000052f2f7c10 */ /* 0x000fe4000ffbe0ff */
[----:B------:R-:W-:-:S02]  /*3c40*/  F2FP.F16.E4M3.UNPACK_B R93, R93 ;  /* 0x0000005dff5d723e */ /* 0x000fc400020006ff */
[----:B------:R-:W-:Y:S02]  /*3c50*/  F2FP.F16.E4M3.UNPACK_B R95, R95 ;  /* 0x0000005fff5f723e */ /* 0x000fe400020006ff */
[----:B------:R-:W-:Y:S02]  /*3c60*/  F2FP.F16.E4M3.UNPACK_B R57, R57 ;  /* 0x00000039ff39723e */ /* 0x000fe400020006ff */
[----:B------:R-:W-:Y:S02]  /*3c70*/  F2FP.F16.E4M3.UNPACK_B R59, R59 ;  /* 0x0000003bff3b723e */ /* 0x000fe400020006ff */
[----:B--2---:R-:W-:Y:S02]  /*3c80*/  F2FP.F16.E4M3.UNPACK_B R144, R52 ;  /* 0x00000034ff90723e */ /* 0x004fe400020006ff */
[----:B------:R-:W-:Y:S02]  /*3c90*/  F2FP.F16.E4M3.UNPACK_B R145, R53 ;  /* 0x00000035ff91723e */ /* 0x000fe400020006ff */
[----:B------:R-:W-:-:S02]  /*3ca0*/  F2FP.F16.E4M3.UNPACK_B R140, R54 ;  /* 0x00000036ff8c723e */ /* 0x000fc400020006ff */
[----:B------:R-:W-:Y:S02]  /*3cb0*/  F2FP.F16.E4M3.UNPACK_B R141, R55 ;  /* 0x00000037ff8d723e */ /* 0x000fe400020006ff */
[----:B---3--:R-:W-:Y:S02]  /*3cc0*/  F2FP.F16.E4M3.UNPACK_B R142, R48 ;  /* 0x00000030ff8e723e */ /* 0x008fe400020006ff */
[----:B------:R-:W-:Y:S02]  /*3cd0*/  F2FP.F16.E4M3.UNPACK_B R143, R49 ;  /* 0x00000031ff8f723e */ /* 0x000fe400020006ff */
[----:B------:R-:W-:Y:S02]  /*3ce0*/  F2FP.F16.E4M3.UNPACK_B R138, R50 ;  /* 0x00000032ff8a723e */ /* 0x000fe400020006ff */
[----:B------:R-:W-:Y:S02]  /*3cf0*/  F2FP.F16.E4M3.UNPACK_B R139, R51 ;  /* 0x00000033ff8b723e */ /* 0x000fe400020006ff */
[----:B------:R-:W-:-:S02]  /*3d00*/  IADD3.X R107, R107, UR7, RZ, P5, !PT ;  /* 0x000000076b6b7c10 */ /* 0x000fc4000affe4ff */
[----:B------:R-:W-:Y:S01]  /*3d10*/  IADD3 R108, P5, R108, UR5, RZ ;  /* 0x000000056c6c7c10 */ /* 0x000fe2000ffbe0ff */
[C---:B------:R-:W-:Y:S01]  /*3d20*/  HMMA.16816.F32 R88, R92.reuse, R144, R88 ;  /* 0x000000905c58723c */ /* 0x040fe20000001858 */
[----:B------:R-:W-:Y:S02]  /*3d30*/  IADD3 R172, P0, R172, UR5, RZ ;  /* 0x00000005acac7c10 */ /* 0x000fe4000ff1e0ff */
[----:B------:R-:W-:Y:S02]  /*3d40*/  IADD3 R43, P1, R43, UR5, RZ ;  /* 0x000000052b2b7c10 */ /* 0x000fe4000ff3e0ff */
[----:B------:R-:W-:Y:S01]  /*3d50*/  IADD3 R44, P2, R44, UR5, RZ ;  /* 0x000000052c2c7c10 */ /* 0x000fe2000ff5e0ff */
[----:B------:R-:W-:Y:S01]  /*3d60*/  HMMA.16816.F32 R84, R92, R140, R84 ;  /* 0x0000008c5c54723c */ /* 0x000fe20000001854 */
[----:B------:R-:W-:Y:S02]  /*3d70*/  IADD3 R45, P3, R45, UR5, RZ ;  /* 0x000000052d2d7c10 */ /* 0x000fe4000ff7e0ff */
[----:B------:R-:W-:-:S03]  /*3d80*/  IADD3.X R121, R121, UR7, RZ, P5, !PT ;  /* 0x0000000779797c10 */ /* 0x000fc6000affe4ff */
[----:B------:R-:W-:Y:S01]  /*3d90*/  HMMA.16816.F32 R80, R92, R142, R80 ;  /* 0x0000008e5c50723c */ /* 0x000fe20000001850 */
[----:B------:R-:W-:Y:S02]  /*3da0*/  IADD3 R122, P5, R122, UR5, RZ ;  /* 0x000000057a7a7c10 */ /* 0x000fe4000ffbe0ff */
[----:B------:R-:W-:-:S03]  /*3db0*/  IADD3 R46, P4, R46, UR5, RZ ;  /* 0x000000052e2e7c10 */ /* 0x000fc6000ff9e0ff */
[----:B------:R-:W-:Y:S01]  /*3dc0*/  HMMA.16816.F32 R76, R92, R138, R76 ;  /* 0x0000008a5c4c723c */ /* 0x000fe2000000184c */
[----:B------:R-:W-:-:S05]  /*3dd0*/  IADD3.X R97, R97, UR7, RZ, P0, !PT ;  /* 0x0000000761617c10 */ /* 0x000fca00087fe4ff */
[----:B------:R-:W-:Y:S01]  /*3de0*/  HMMA.16816.F32 R72, R56, R144, R72 ;  /* 0x000000903848723c */ /* 0x000fe20000001848 */
[----:B------:R-:W-:-:S05]  /*3df0*/  IADD3.X R99, R99, UR7, RZ, P1, !PT ;  /* 0x0000000763637c10 */ /* 0x000fca0008ffe4ff */
[----:B------:R-:W-:Y:S01]  /*3e00*/  HMMA.16816.F32 R68, R56, R140, R68 ;  /* 0x0000008c3844723c */ /* 0x000fe20000001844 */
[----:B------:R-:W-:-:S05]  /*3e10*/  IADD3.X R101, R101, UR7, RZ, P2, !PT ;  /* 0x0000000765657c10 */ /* 0x000fca00097fe4ff */
[----:B------:R-:W-:Y:S01]  /*3e20*/  HMMA.16816.F32 R64, R56, R142, R64 ;  /* 0x0000008e3840723c */ /* 0x000fe20000001840 */
[----:B------:R-:W-:-:S05]  /*3e30*/  IADD3.X R103, R103, UR7, RZ, P3, !PT ;  /* 0x0000000767677c10 */ /* 0x000fca0009ffe4ff */
[----:B------:R-:W-:Y:S01]  /*3e40*/  HMMA.16816.F32 R60, R56, R138, R60 ;  /* 0x0000008a383c723c */ /* 0x000fe2000000183c */
[----:B------:R-:W-:Y:S02]  /*3e50*/  IADD3 R96, P6, R96, UR5, RZ ;  /* 0x0000000560607c10 */ /* 0x000fe4000ffde0ff */
[----:B------:R-:W-:Y:S02]  /*3e60*/  IADD3 R98, P0, R98, UR5, RZ ;  /* 0x0000000562627c10 */ /* 0x000fe4000ff1e0ff */
[----:B------:R-:W-:Y:S02]  /*3e70*/  IADD3 R100, P1, R100, UR5, RZ ;  /* 0x0000000564647c10 */ /* 0x000fe4000ff3e0ff */
[----:B------:R-:W-:Y:S02]  /*3e80*/  IADD3 R102, P2, R102, UR5, RZ ;  /* 0x0000000566667c10 */ /* 0x000fe4000ff5e0ff */
[----:B------:R-:W-:Y:S01]  /*3e90*/  IADD3 R104, P3, R104, UR5, RZ ;  /* 0x0000000568687c10 */ /* 0x000fe2000ff7e0ff */
[----:B------:R-:W-:Y:S01]  /*3ea0*/  VIADD R37, R37, 0xffffffff ;  /* 0xffffffff25257836 */ /* 0x000fe20000000000 */
[----:B------:R-:W-:-:S02]  /*3eb0*/  IADD3.X R135, R135, UR7, RZ, P5, !PT ;  /* 0x0000000787877c10 */ /* 0x000fc4000affe4ff */
[----:B------:R-:W-:Y:S02]  /*3ec0*/  IADD3.X R105, R105, UR7, RZ, P4, !PT ;  /* 0x0000000769697c10 */ /* 0x000fe4000a7fe4ff */
[----:B------:R-:W-:Y:S02]  /*3ed0*/  IADD3 R136, P5, R136, UR5, RZ ;  /* 0x0000000588887c10 */ /* 0x000fe4000ffbe0ff */
[----:B------:R-:W-:Y:S02]  /*3ee0*/  IADD3 R106, P4, R106, UR5, RZ ;  /* 0x000000056a6a7c10 */ /* 0x000fe4000ff9e0ff */
[----:B------:R-:W-:Y:S02]  /*3ef0*/  IADD3.X R109, R109, UR7, RZ, P6, !PT ;  /* 0x000000076d6d7c10 */ /* 0x000fe4000b7fe4ff */
[----:B------:R-:W-:Y:S02]  /*3f00*/  IADD3.X R111, R111, UR7, RZ, P0, !PT ;  /* 0x000000076f6f7c10 */ /* 0x000fe400087fe4ff */
[----:B------:R-:W-:-:S02]  /*3f10*/  IADD3.X R113, R113, UR7, RZ, P1, !PT ;  /* 0x0000000771717c10 */ /* 0x000fc40008ffe4ff */
[----:B------:R-:W-:Y:S02]  /*3f20*/  IADD3.X R115, R115, UR7, RZ, P2, !PT ;  /* 0x0000000773737c10 */ /* 0x000fe400097fe4ff */
[----:B------:R-:W-:Y:S02]  /*3f30*/  IADD3.X R117, R117, UR7, RZ, P3, !PT ;  /* 0x0000000775757c10 */ /* 0x000fe40009ffe4ff */
[----:B------:R-:W-:Y:S02]  /*3f40*/  IADD3 R110, P6, R110, UR5, RZ ;  /* 0x000000056e6e7c10 */ /* 0x000fe4000ffde0ff */
[----:B------:R-:W-:Y:S02]  /*3f50*/  IADD3 R112, P0, R112, UR5, RZ ;  /* 0x0000000570707c10 */ /* 0x000fe4000ff1e0ff */
[----:B------:R-:W-:Y:S02]  /*3f60*/  IADD3 R114, P1, R114, UR5, RZ ;  /* 0x0000000572727c10 */ /* 0x000fe4000ff3e0ff */
[----:B------:R-:W-:-:S02]  /*3f70*/  IADD3 R116, P2, R116, UR5, RZ ;  /* 0x0000000574747c10 */ /* 0x000fc4000ff5e0ff */
[----:B------:R-:W-:Y:S01]  /*3f80*/  IADD3 R118, P3, R118, UR5, RZ ;  /* 0x0000000576767c10 */ /* 0x000fe2000ff7e0ff */
[----:B------:R-:W-:Y:S01]  /*3f90*/  IMAD R189, R206, 0x100, R189 ;  /* 0x00000100cebd7824 */ /* 0x000fe200078e02bd */
[----:B------:R-:W-:Y:S01]  /*3fa0*/  IADD3.X R157, R157, UR7, RZ, P5, !PT ;  /* 0x000000079d9d7c10 */ /* 0x000fe2000affe4ff */
[----:B------:R-:W-:Y:S01]  /*3fb0*/  IMAD R179, R190, 0x100, R179 ;  /* 0x00000100beb37824 */ /* 0x000fe200078e02b3 */
[----:B------:R-:W-:Y:S01]  /*3fc0*/  IADD3.X R119, R119, UR7, RZ, P4, !PT ;  /* 0x0000000777777c10 */ /* 0x000fe2000a7fe4ff */
[----:B------:R-:W-:Y:S01]  /*3fd0*/  IMAD R181, R192, 0x100, R181 ;  /* 0x00000100c0b57824 */ /* 0x000fe200078e02b5 */
[----:B------:R-:W-:Y:S01]  /*3fe0*/  ISETP.NE.U32.AND P5, PT, R37, RZ, PT ;  /* 0x000000ff2500720c */ /* 0x000fe20003fa5070 */
[----:B------:R-:W-:Y:S01]  /*3ff0*/  IMAD R183, R194, 0x100, R183 ;  /* 0x00000100c2b77824 */ /* 0x000fe200078e02b7 */
[----:B------:R-:W-:Y:S01]  /*4000*/  IADD3 R120, P4, R120, UR5, RZ ;  /* 0x0000000578787c10 */ /* 0x000fe2000ff9e0ff */
[----:B------:R-:W-:Y:S02]  /*4010*/  IMAD R185, R196, 0x100, R185 ;  /* 0x00000100c4b97824 */ /* 0x000fe400078e02b9 */
[----:B------:R-:W-:-:S02]  /*4020*/  IMAD R187, R198, 0x100, R187 ;  /* 0x00000100c6bb7824 */ /* 0x000fc400078e02bb */
[----:B------:R-:W-:Y:S02]  /*4030*/  IMAD R175, R176, 0x100, R175 ;  /* 0x00000100b0af7824 */ /* 0x000fe400078e02af */
[----:B------:R-:W-:Y:S01]  /*4040*/  IMAD R177, R178, 0x100, R177 ;  /* 0x00000100b2b17824 */ /* 0x000fe200078e02b1 */
[----:B------:R-:W-:Y:S02]  /*4050*/  IADD3.X R123, R123, UR7, RZ, P6, !PT ;  /* 0x000000077b7b7c10 */ /* 0x000fe4000b7fe4ff */
[----:B------:R-:W-:Y:S02]  /*4060*/  IADD3.X R125, R125, UR7, RZ, P0, !PT ;  /* 0x000000077d7d7c10 */ /* 0x000fe400087fe4ff */
[----:B------:R-:W-:Y:S02]  /*4070*/  IADD3.X R127, R127, UR7, RZ, P1, !PT ;  /* 0x000000077f7f7c10 */ /* 0x000fe40008ffe4ff */
[----:B------:R-:W-:Y:S02]  /*4080*/  IADD3.X R129, R129, UR7, RZ, P2, !PT ;  /* 0x0000000781817c10 */ /* 0x000fe400097fe4ff */
[----:B------:R-:W-:-:S02]  /*4090*/  IADD3.X R131, R131, UR7, RZ, P3, !PT ;  /* 0x0000000783837c10 */ /* 0x000fc40009ffe4ff */
[----:B------:R-:W-:Y:S02]  /*40a0*/  F2FP.F16.E4M3.UNPACK_B R94, R52.H1 ;  /* 0x00000034ff5e723e */ /* 0x000fe400030006ff */
[----:B------:R-:W-:Y:S02]  /*40b0*/  F2FP.F16.E4M3.UNPACK_B R95, R53.H1 ;  /* 0x00000035ff5f723e */ /* 0x000fe400030006ff */
[----:B------:R-:W-:Y:S02]  /*40c0*/  IADD3 R124, P6, R124, UR5, RZ ;  /* 0x000000057c7c7c10 */ /* 0x000fe4000ffde0ff */
[----:B------:R-:W-:Y:S02]  /*40d0*/  IADD3 R126, P0, R126, UR5, RZ ;  /* 0x000000057e7e7c10 */ /* 0x000fe4000ff1e0ff */
[----:B------:R-:W-:Y:S02]  /*40e0*/  IADD3 R128, P1, R128, UR5, RZ ;  /* 0x0000000580807c10 */ /* 0x000fe4000ff3e0ff */
[----:B------:R-:W-:-:S02]  /*40f0*/  IADD3 R130, P2, R130, UR5, RZ ;  /* 0x0000000582827c10 */ /* 0x000fc4000ff5e0ff */
[----:B------:R-:W-:Y:S02]  /*4100*/  IADD3 R132, P3, R132, UR5, RZ ;  /* 0x0000000584847c10 */ /* 0x000fe4000ff7e0ff */
[----:B------:R-:W-:Y:S02]  /*4110*/  F2FP.F16.E4M3.UNPACK_B R52, R48.H1 ;  /* 0x00000030ff34723e */ /* 0x000fe400030006ff */
[----:B------:R-:W-:Y:S02]  /*4120*/  F2FP.F16.E4M3.UNPACK_B R53, R49.H1 ;  /* 0x00000031ff35723e */ /* 0x000fe400030006ff */
[----:B------:R-:W-:Y:S02]  /*4130*/  F2FP.F16.E4M3.UNPACK_B R92, R50.H1 ;  /* 0x00000032ff5c723e */ /* 0x000fe400030006ff */
[----:B------:R-:W-:Y:S02]  /*4140*/  F2FP.F16.E4M3.UNPACK_B R93, R51.H1 ;  /* 0x00000033ff5d723e */ /* 0x000fe400030006ff */
[----:B------:R-:W-:-:S02]  /*4150*/  F2FP.F16.E4M3.UNPACK_B R56, R189 ;  /* 0x000000bdff38723e */ /* 0x000fc400020006ff */
[----:B------:R-:W-:Y:S02]  /*4160*/  F2FP.F16.E4M3.UNPACK_B R58, R179 ;  /* 0x000000b3ff3a723e */ /* 0x000fe400020006ff */
[----:B------:R-:W-:Y:S02]  /*4170*/  F2FP.F16.E4M3.UNPACK_B R57, R181 ;  /* 0x000000b5ff39723e */ /* 0x000fe400020006ff */
[----:B------:R-:W-:Y:S02]  /*4180*/  F2FP.F16.E4M3.UNPACK_B R59, R183 ;  /* 0x000000b7ff3b723e */ /* 0x000fe400020006ff */
[----:B------:R-:W-:Y:S02]  /*4190*/  F2FP.F16.E4M3.UNPACK_B R54, R54.H1 ;  /* 0x00000036ff36723e */ /* 0x000fe400030006ff */
[----:B------:R-:W-:Y:S02]  /*41a0*/  F2FP.F16.E4M3.UNPACK_B R55, R55.H1 ;  /* 0x00000037ff37723e */ /* 0x000fe400030006ff */
[----:B------:R-:W-:-:S02]  /*41b0*/  F2FP.F16.E4M3.UNPACK_B R48, R185 ;  /* 0x000000b9ff30723e */ /* 0x000fc400020006ff */
[----:B------:R-:W-:Y:S02]  /*41c0*/  F2FP.F16.E4M3.UNPACK_B R50, R187 ;  /* 0x000000bbff32723e */ /* 0x000fe400020006ff */
[----:B------:R-:W-:Y:S02]  /*41d0*/  F2FP.F16.E4M3.UNPACK_B R49, R175 ;  /* 0x000000afff31723e */ /* 0x000fe400020006ff */
[----:B------:R-:W-:Y:S02]  /*41e0*/  F2FP.F16.E4M3.UNPACK_B R51, R177 ;  /* 0x000000b1ff33723e */ /* 0x000fe400020006ff */
[----:B------:R-:W-:Y:S02]  /*41f0*/  IADD3.X R133, R133, UR7, RZ, P4, !PT ;  /* 0x0000000785857c10 */ /* 0x000fe4000a7fe4ff */
[----:B------:R-:W-:Y:S02]  /*4200*/  IADD3 R134, P4, R134, UR5, RZ ;  /* 0x0000000586867c10 */ /* 0x000fe4000ff9e0ff */
[----:B------:R-:W-:-:S02]  /*4210*/  IADD3.X R137, R137, UR7, RZ, P6, !PT ;  /* 0x0000000789897c10 */ /* 0x000fc4000b7fe4ff */
[----:B------:R-:W-:Y:S02]  /*4220*/  IADD3.X R147, R147, UR7, RZ, P0, !PT ;  /* 0x0000000793937c10 */ /* 0x000fe400087fe4ff */
[----:B------:R-:W-:Y:S02]  /*4230*/  IADD3.X R149, R149, UR7, RZ, P1, !PT ;  /* 0x0000000795957c10 */ /* 0x000fe40008ffe4ff */
[----:B------:R-:W-:Y:S02]  /*4240*/  IADD3.X R151, R151, UR7, RZ, P2, !PT ;  /* 0x0000000797977c10 */ /* 0x000fe400097fe4ff */
[----:B------:R-:W-:Y:S02]  /*4250*/  IADD3.X R153, R153, UR7, RZ, P3, !PT ;  /* 0x0000000799997c10 */ /* 0x000fe40009ffe4ff */
[----:B------:R-:W-:Y:S02]  /*4260*/  IADD3 R146, P6, R146, UR5, RZ ;  /* 0x0000000592927c10 */ /* 0x000fe4000ffde0ff */
[----:B------:R-:W-:-:S02]  /*4270*/  IADD3 R148, P0, R148, UR5, RZ ;  /* 0x0000000594947c10 */ /* 0x000fc4000ff1e0ff */
[----:B------:R-:W-:Y:S02]  /*4280*/  IADD3 R150, P1, R150, UR5, RZ ;  /* 0x0000000596967c10 */ /* 0x000fe4000ff3e0ff */
[----:B------:R-:W-:Y:S02]  /*4290*/  IADD3 R152, P2, R152, UR5, RZ ;  /* 0x0000000598987c10 */ /* 0x000fe4000ff5e0ff */
[----:B------:R-:W-:Y:S02]  /*42a0*/  IADD3 R154, P3, R154, UR5, RZ ;  /* 0x000000059a9a7c10 */ /* 0x000fe4000ff7e0ff */
[----:B------:R-:W-:Y:S01]  /*42b0*/  IADD3.X R155, R155, UR7, RZ, P4, !PT ;  /* 0x000000079b9b7c10 */ /* 0x000fe2000a7fe4ff */
[----:B------:R-:W-:Y:S01]  /*42c0*/  HMMA.16816.F32 R88, R56, R94, R88 ;  /* 0x0000005e3858723c */ /* 0x000fe20000001858 */
[----:B------:R-:W-:Y:S01]  /*42d0*/  IADD3 R156, P4, R169, R156, RZ ;  /* 0x0000009ca99c7210 */ /* 0x000fe20007f9e0ff */
[----:B------:R-:W-:Y:S01]  /*42e0*/  UIADD3 UR6, UR6, -0x20, URZ ;  /* 0xffffffe006067890 */ /* 0x000fe2000fffe03f */
[----:B------:R-:W-:-:S02]  /*42f0*/  IADD3.X R158, R158, UR7, RZ, P6, !PT ;  /* 0x000000079e9e7c10 */ /* 0x000fc4000b7fe4ff */
[----:B------:R-:W-:Y:S01]  /*4300*/  IADD3.X R159, R159, UR7, RZ, P0, !PT ;  /* 0x000000079f9f7c10 */ /* 0x000fe200087fe4ff */
[C---:B------:R-:W-:Y:S01]  /*4310*/  HMMA.16816.F32 R84, R56.reuse, R54, R84 ;  /* 0x000000363854723c */ /* 0x040fe20000001854 */
[----:B------:R-:W-:Y:S02]  /*4320*/  IADD3.X R160, R160, UR7, RZ, P1, !PT ;  /* 0x00000007a0a07c10 */ /* 0x000fe40008ffe4ff */
[----:B------:R-:W-:Y:S02]  /*4330*/  IADD3.X R161, R161, UR7, RZ, P2, !PT ;  /* 0x00000007a1a17c10 */ /* 0x000fe400097fe4ff */
[----:B------:R-:W-:Y:S01]  /*4340*/  IADD3.X R162, R162, UR7, RZ, P3, !PT ;  /* 0x00000007a2a27c10 */ /* 0x000fe20009ffe4ff */
[----:B------:R-:W-:Y:S01]  /*4350*/  HMMA.16816.F32 R80, R56, R52, R80 ;  /* 0x000000343850723c */ /* 0x000fe20000001850 */
[----:B------:R-:W-:-:S05]  /*4360*/  LEA.HI.X.SX32 R163, R169, R163, 0x1, P4 ;  /* 0x000000a3a9a37211 */ /* 0x000fca00020f0eff */
[----:B------:R-:W-:Y:S06]  /*4370*/  HMMA.16816.F32 R76, R56, R92, R76 ;  /* 0x0000005c384c723c */ /* 0x000fec000000184c */
[C---:B------:R-:W-:Y:S06]  /*4380*/  HMMA.16816.F32 R72, R48.reuse, R94, R72 ;  /* 0x0000005e3048723c */ /* 0x040fec0000001848 */
[C---:B------:R-:W-:Y:S06]  /*4390*/  HMMA.16816.F32 R68, R48.reuse, R54, R68 ;  /* 0x000000363044723c */ /* 0x040fec0000001844 */
[C---:B------:R-:W-:Y:S06]  /*43a0*/  HMMA.16816.F32 R64, R48.reuse, R52, R64 ;  /* 0x000000343040723c */ /* 0x040fec0000001840 */
[----:B------:R-:W-:Y:S01]  /*43b0*/  HMMA.16816.F32 R60, R48, R92, R60 ;  /* 0x0000005c303c723c */ /* 0x000fe2000000183c */
[----:B------:R-:W-:-:S08]  /*43c0*/  NOP ;  /* 0x0000000000007918 */ /* 0x000fd00000000000 */
[----:B------:R-:W-:-:S15]  /*43d0*/  @P5 BRA `(.L_x_2) ;  /* 0xffffffe800585947 */ /* 0x000fde000383ffff */
.L_x_1:
[----:B------:R-:W-:Y:S01]  /*43e0*/  F2FP.SATFINITE.E4M3.F32.PACK_AB_MERGE_C R88, R89, R88, RZ ;  /* 0x000000585958723e */ /* 0x000fe200048070ff */
[C---:B------:R-:W-:Y:S01]  /*43f0*/  IMAD.SHL.U32 R2, R0.reuse, 0x100, RZ ;  /* 0x0000010000027824 */ /* 0x040fe200078e00ff */
[----:B------:R-:W-:Y:S01]  /*4400*/  F2FP.SATFINITE.E4M3.F32.PACK_AB_MERGE_C R84, R85, R84, RZ ;  /* 0x000000545554723e */ /* 0x000fe200048070ff */
[C---:B------:R-:W-:Y:S01]  /*4410*/  IMAD.SHL.U32 R37, R0.reuse, 0x20, RZ ;  /* 0x0000002000257824 */ /* 0x040fe200078e00ff */
[----:B------:R-:W-:Y:S01]  /*4420*/  F2FP.SATFINITE.E4M3.F32.PACK_AB_MERGE_C R80, R81, R80, RZ ;  /* 0x000000505150723e */ /* 0x000fe200048070ff */
[----:B------:R-:W-:Y:S01]  /*4430*/  IMAD.SHL.U32 R41, R0, 0x4, RZ ;  /* 0x0000000400297824 */ /* 0x000fe200078e00ff */
[----:B------:R-:W-:Y:S01]  /*4440*/  F2FP.SATFINITE.E4M3.F32.PACK_AB_MERGE_C R90, R91, R90, RZ ;  /* 0x0000005a5b5a723e */ /* 0x000fe200048070ff */
[----:B------:R-:W-:Y:S01]  /*4450*/  BAR.SYNC.DEFER_BLOCKING 0x0 ;  /* 0x0000000000007b1d */ /* 0x000fe20000010000 */
[----:B------:R-:W-:Y:S02]  /*4460*/  F2FP.SATFINITE.E4M3.F32.PACK_AB_MERGE_C R86, R87, R86, RZ ;  /* 0x000000565756723e */ /* 0x000fe400048070ff */
[----:B------:R-:W-:-:S02]  /*4470*/  F2FP.SATFINITE.E4M3.F32.PACK_AB_MERGE_C R82, R83, R82, RZ ;  /* 0x000000525352723e */ /* 0x000fc400048070ff */
[----:B------:R-:W-:Y:S01]  /*4480*/  LOP3.LUT R88, R88, 0xffff, RZ, 0xc0, !PT ;  /* 0x0000ffff58587812 */ /* 0x000fe200078ec0ff */
[----:B------:R-:W-:Y:S01]  /*4490*/  ULDC.64 UR10, c[0x0][0x228] ;  /* 0x00008a00000a7ab9 */ /* 0x000fe20000000a00 */
[----:B------:R-:W-:Y:S01]  /*44a0*/  LOP3.LUT R45, R84, 0xffff, RZ, 0xc0, !PT ;  /* 0x0000ffff542d7812 */ /* 0x000fe200078ec0ff */
[----:B------:R-:W-:Y:S01]  /*44b0*/  ULDC UR5, c[0x0][0x244] ;  /* 0x0000910000057ab9 */ /* 0x000fe20000000800 */
[----:B------:R-:W-:Y:S01]  /*44c0*/  LOP3.LUT R55, R80, 0xffff, RZ, 0xc0, !PT ;  /* 0x0000ffff50377812 */ /* 0x000fe200078ec0ff */
[----:B------:R-:W-:Y:S01]  /*44d0*/  ULDC.64 UR6, c[0x0][0x220] ;  /* 0x0000880000067ab9 */ /* 0x000fe20000000a00 */
[----:B------:R-:W-:Y:S02]  /*44e0*/  LOP3.LUT R40, R2, 0x1800, RZ, 0xc0, !PT ;  /* 0x0000180002287812 */ /* 0x000fe400078ec0ff */
[----:B------:R-:W-:Y:S02]  /*44f0*/  F2FP.SATFINITE.E4M3.F32.PACK_AB_MERGE_C R72, R73, R72, RZ ;  /* 0x000000484948723e */ /* 0x000fe400048070ff */
[----:B------:R-:W-:-:S02]  /*4500*/  F2FP.SATFINITE.E4M3.F32.PACK_AB_MERGE_C R68, R69, R68, RZ ;  /* 0x000000444544723e */ /* 0x000fc400048070ff */
[----:B------:R-:W-:Y:S02]  /*4510*/  F2FP.SATFINITE.E4M3.F32.PACK_AB_MERGE_C R64, R65, R64, RZ ;  /* 0x000000404140723e */ /* 0x000fe400048070ff */
[----:B------:R-:W-:Y:S02]  /*4520*/  LOP3.LUT R90, R90, 0xffff, RZ, 0xc0, !PT ;  /* 0x0000ffff5a5a7812 */ /* 0x000fe400078ec0ff */
[----:B------:R-:W-:Y:S02]  /*4530*/  LOP3.LUT R57, R82, 0xffff, RZ, 0xc0, !PT ;  /* 0x0000ffff52397812 */ /* 0x000fe400078ec0ff */
[----:B------:R-:W-:Y:S02]  /*4540*/  LOP3.LUT R53, R86, 0xffff, RZ, 0xc0, !PT ;  /* 0x0000ffff56357812 */ /* 0x000fe400078ec0ff */
[----:B------:R-:W-:Y:S02]  /*4550*/  PRMT R39, R55, 0x3340, R0 ;  /* 0x0000334037277816 */ /* 0x000fe40000000000 */
[----:B------:R-:W-:-:S02]  /*4560*/  PRMT R2, R88, 0x3340, R45 ;  /* 0x0000334058027816 */ /* 0x000fc4000000002d */
[----:B------:R-:W-:Y:S02]  /*4570*/  LOP3.LUT R37, R36, 0x60, R37, 0xf8, !PT ;  /* 0x0000006024257812 */ /* 0x000fe400078ef825 */
[----:B------:R-:W-:Y:S02]  /*4580*/  F2FP.SATFINITE.E4M3.F32.PACK_AB_MERGE_C R74, R75, R74, RZ ;  /* 0x0000004a4b4a723e */ /* 0x000fe400048070ff */
[----:B------:R-:W-:Y:S02]  /*4590*/  F2FP.SATFINITE.E4M3.F32.PACK_AB_MERGE_C R70, R71, R70, RZ ;  /* 0x000000464746723e */ /* 0x000fe400048070ff */
[----:B------:R-:W-:Y:S02]  /*45a0*/  F2FP.SATFINITE.E4M3.F32.PACK_AB_MERGE_C R66, R67, R66, RZ ;  /* 0x000000424342723e */ /* 0x000fe400048070ff */
[----:B------:R-:W-:Y:S02]  /*45b0*/  LOP3.LUT R49, R40, 0xfc, R41, 0xf8, !PT ;  /* 0x000000fc28317812 */ /* 0x000fe400078ef829 */
[----:B------:R-:W-:-:S02]  /*45c0*/  F2FP.SATFINITE.E4M3.F32.PACK_AB_MERGE_C R60, R61, R60, RZ ;  /* 0x0000003c3d3c723e */ /* 0x000fc400048070ff */
[--C-:B------:R-:W-:Y:S02]  /*45d0*/  PRMT R43, R57, 0x3340, R0.reuse ;  /* 0x00003340392b7816 */ /* 0x100fe40000000000 */
[----:B------:R-:W-:Y:S02]  /*45e0*/  PRMT R38, R90, 0x3340, R53 ;  /* 0x000033405a267816 */ /* 0x000fe40000000035 */
[----:B------:R-:W-:Y:S02]  /*45f0*/  PRMT R41, R2, 0x5410, R39 ;  /* 0x0000541002297816 */ /* 0x000fe40000000027 */
[--C-:B------:R-:W-:Y:S02]  /*4600*/  LOP3.LUT R40, R37, 0x1c, R0.reuse, 0xf8, !PT ;  /* 0x0000001c25287812 */ /* 0x100fe400078ef800 */
[----:B------:R-:W-:Y:S02]  /*4610*/  SHF.R.U32.HI R42, RZ, 0x1, R0 ;  /* 0x00000001ff2a7819 */ /* 0x000fe40000011600 */
[----:B------:R-:W-:-:S02]  /*4620*/  LOP3.LUT R72, R72, 0xffff, RZ, 0xc0, !PT ;  /* 0x0000ffff48487812 */ /* 0x000fc400078ec0ff */
[----:B------:R-:W-:Y:S02]  /*4630*/  LOP3.LUT R59, R68, 0xffff, RZ, 0xc0, !PT ;  /* 0x0000ffff443b7812 */ /* 0x000fe400078ec0ff */
[----:B------:R-:W-:Y:S02]  /*4640*/  LOP3.LUT R64, R64, 0xffff, RZ, 0xc0, !PT ;  /* 0x0000ffff40407812 */ /* 0x000fe400078ec0ff */
[----:B------:R-:W-:Y:S02]  /*4650*/  LOP3.LUT R74, R74, 0xffff, RZ, 0xc0, !PT ;  /* 0x0000ffff4a4a7812 */ /* 0x000fe400078ec0ff */
[----:B------:R-:W-:Y:S02]  /*4660*/  LOP3.LUT R61, R70, 0xffff, RZ, 0xc0, !PT ;  /* 0x0000ffff463d7812 */ /* 0x000fe400078ec0ff */
[----:B------:R-:W-:Y:S02]  /*4670*/  LOP3.LUT R66, R66, 0xffff, RZ, 0xc0, !PT ;  /* 0x0000ffff42427812 */ /* 0x000fe400078ec0ff */
[----:B------:R-:W-:-:S02]  /*4680*/  SHF.R.U32.HI R0, RZ, 0x8, R88 ;  /* 0x00000008ff007819 */ /* 0x000fc40000011658 */
[----:B------:R-:W-:Y:S02]  /*4690*/  SHF.R.U32.HI R2, RZ, 0x8, R45 ;  /* 0x00000008ff027819 */ /* 0x000fe4000001162d */
[----:B------:R-:W-:Y:S02]  /*46a0*/  PRMT R43, R38, 0x5410, R43 ;  /* 0x00005410262b7816 */ /* 0x000fe4000000002b */
[----:B------:R-:W-:Y:S02]  /*46b0*/  PRMT R39, R64, 0x3340, R1 ;  /* 0x0000334040277816 */ /* 0x000fe40000000001 */
[----:B------:R-:W-:Y:S02]  /*46c0*/  PRMT R36, R72, 0x3340, R59 ;  /* 0x0000334048247816 */ /* 0x000fe4000000003b */
[----:B------:R-:W-:Y:S02]  /*46d0*/  PRMT R45, R66, 0x3340, R1 ;  /* 0x00003340422d7816 */ /* 0x000fe40000000001 */
[----:B------:R-:W-:-:S02]  /*46e0*/  PRMT R38, R74, 0x3340, R61 ;  /* 0x000033404a267816 */ /* 0x000fc4000000003d */
[----:B------:R-:W-:Y:S02]  /*46f0*/  LOP3.LUT R2, R2, 0xffff, RZ, 0xc0, !PT ;  /* 0x0000ffff02027812 */ /* 0x000fe400078ec0ff */
[----:B------:R-:W-:Y:S02]  /*4700*/  LOP3.LUT R37, R0, 0xffff, RZ, 0xc0, !PT ;  /* 0x0000ffff00257812 */ /* 0x000fe400078ec0ff */
[----:B------:R-:W-:Y:S02]  /*4710*/  PRMT R47, R36, 0x5410, R39 ;  /* 0x00005410242f7816 */ /* 0x000fe40000000027 */
[----:B------:R-:W-:Y:S02]  /*4720*/  LOP3.LUT R44, R49, 0x60, R42, 0x78, !PT ;  /* 0x00000060312c7812 */ /* 0x000fe400078e782a */
[----:B------:R-:W-:Y:S02]  /*4730*/  PRMT R51, R38, 0x5410, R45 ;  /* 0x0000541026337816 */ /* 0x000fe4000000002d */
[----:B------:R-:W-:-:S02]  /*4740*/  PRMT R42, R37, 0x3340, R2 ;  /* 0x00003340252a7816 */ /* 0x000fc40000000002 */
[----:B------:R-:W-:Y:S02]  /*4750*/  SHF.R.U32.HI R36, RZ, 0x8, R55 ;  /* 0x00000008ff247819 */ /* 0x000fe40000011637 */
[----:B------:R-:W-:Y:S02]  /*4760*/  SHF.R.U32.HI R0, RZ, 0x8, R90 ;  /* 0x00000008ff007819 */ /* 0x000fe4000001165a */
[----:B------:R-:W-:Y:S02]  /*4770*/  SHF.R.U32.HI R2, RZ, 0x8, R53 ;  /* 0x00000008ff027819 */ /* 0x000fe40000011635 */
[----:B------:R-:W-:Y:S02]  /*4780*/  SHF.R.U32.HI R37, RZ, 0x8, R57 ;  /* 0x00000008ff257819 */ /* 0x000fe40000011639 */
[----:B------:R-:W-:Y:S01]  /*4790*/  SHF.R.U32.HI R38, RZ, 0x8, R72 ;  /* 0x00000008ff267819 */ /* 0x000fe20000011648 */
[----:B------:R-:W0:Y:S01]  /*47a0*/  LDC R57, c[0x0][0x248] ;  /* 0x00009200ff397b82 */ /* 0x000e220000000800 */
[----:B------:R-:W-:-:S02]  /*47b0*/  SHF.R.U32.HI R39, RZ, 0x8, R59 ;  /* 0x00000008ff277819 */ /* 0x000fc4000001163b */
[----:B------:R-:W-:Y:S02]  /*47c0*/  LOP3.LUT R36, R36, 0xffff, RZ, 0xc0, !PT ;  /* 0x0000ffff24247812 */ /* 0x000fe400078ec0ff */
[----:B------:R-:W-:Y:S02]  /*47d0*/  LOP3.LUT R45, R0, 0xffff, RZ, 0xc0, !PT ;  /* 0x0000ffff002d7812 */ /* 0x000fe400078ec0ff */
[----:B------:R-:W-:Y:S02]  /*47e0*/  LOP3.LUT R2, R2, 0xffff, RZ, 0xc0, !PT ;  /* 0x0000ffff02027812 */ /* 0x000fe400078ec0ff */
[----:B------:R-:W-:Y:S02]  /*47f0*/  LOP3.LUT R37, R37, 0xffff, RZ, 0xc0, !PT ;  /* 0x0000ffff25257812 */ /* 0x000fe400078ec0ff */
[----:B------:R-:W-:Y:S02]  /*4800*/  LOP3.LUT R0, R39, 0xffff, RZ, 0xc0, !PT ;  /* 0x0000ffff27007812 */ /* 0x000fe400078ec0ff */
[----:B------:R-:W-:-:S02]  /*4810*/  LOP3.LUT R49, R38, 0xffff, RZ, 0xc0, !PT ;  /* 0x0000ffff26317812 */ /* 0x000fc400078ec0ff */
[----:B------:R-:W-:Y:S02]  /*4820*/  PRMT R39, R36, 0x3340, R1 ;  /* 0x0000334024277816 */ /* 0x000fe40000000001 */
[----:B------:R-:W-:Y:S02]  /*4830*/  PRMT R45, R45, 0x3340, R2 ;  /* 0x000033402d2d7816 */ /* 0x000fe40000000002 */
[----:B------:R-:W-:Y:S02]  /*4840*/  PRMT R38, R37, 0x3340, R4 ;  /* 0x0000334025267816 */ /* 0x000fe40000000004 */
[----:B------:R-:W-:Y:S02]  /*4850*/  PRMT R49, R49, 0x3340, R0 ;  /* 0x0000334031317816 */ /* 0x000fe40000000000 */
[----:B------:R-:W-:Y:S02]  /*4860*/  SHF.R.U32.HI R36, RZ, 0x8, R64 ;  /* 0x00000008ff247819 */ /* 0x000fe40000011640 */
[----:B------:R-:W-:-:S02]  /*4870*/  SHF.R.U32.HI R2, RZ, 0x8, R61 ;  /* 0x00000008ff027819 */ /* 0x000fc4000001163d */
[----:B------:R-:W-:Y:S02]  /*4880*/  SHF.R.U32.HI R0, RZ, 0x8, R74 ;  /* 0x00000008ff007819 */ /* 0x000fe4000001164a */
[----:B------:R-:W-:Y:S02]  /*4890*/  SHF.R.U32.HI R37, RZ, 0x8, R66 ;  /* 0x00000008ff257819 */ /* 0x000fe40000011642 */
[----:B------:R-:W-:Y:S02]  /*48a0*/  LOP3.LUT R36, R36, 0xffff, RZ, 0xc0, !PT ;  /* 0x0000ffff24247812 */ /* 0x000fe400078ec0ff */
[----:B------:R-:W-:Y:S02]  /*48b0*/  LOP3.LUT R2, R2, 0xffff, RZ, 0xc0, !PT ;  /* 0x0000ffff02027812 */ /* 0x000fe400078ec0ff */
[----:B------:R-:W-:Y:S02]  /*48c0*/  LOP3.LUT R53, R0, 0xffff, RZ, 0xc0, !PT ;  /* 0x0000ffff00357812 */ /* 0x000fe400078ec0ff */
[----:B------:R-:W-:-:S02]  /*48d0*/  LOP3.LUT R37, R37, 0xffff, RZ, 0xc0, !PT ;  /* 0x0000ffff25257812 */ /* 0x000fc400078ec0ff */
[----:B------:R-:W-:Y:S02]  /*48e0*/  F2FP.SATFINITE.E4M3.F32.PACK_AB_MERGE_C R76, R77, R76, RZ ;  /* 0x0000004c4d4c723e */ /* 0x000fe400048070ff */
[----:B------:R-:W-:Y:S02]  /*48f0*/  F2FP.SATFINITE.E4M3.F32.PACK_AB_MERGE_C R78, R79, R78, RZ ;  /* 0x0000004e4f4e723e */ /* 0x000fe400048070ff */
[----:B------:R-:W-:Y:S02]  /*4900*/  PRMT R36, R36, 0x3340, R1 ;  /* 0x0000334024247816 */ /* 0x000fe40000000001 */
[----:B------:R-:W-:Y:S02]  /*4910*/  F2FP.SATFINITE.E4M3.F32.PACK_AB_MERGE_C R62, R63, R62, RZ ;  /* 0x0000003e3f3e723e */ /* 0x000fe400048070ff */
[----:B------:R-:W-:Y:S02]  /*4920*/  PRMT R2, R53, 0x3340, R2 ;  /* 0x0000334035027816 */ /* 0x000fe40000000002 */
[----:B------:R-:W-:-:S02]  /*4930*/  PRMT R37, R37, 0x3340, R4 ;  /* 0x0000334025257816 */ /* 0x000fc40000000004 */
[----:B------:R-:W-:Y:S02]  /*4940*/  LOP3.LUT R76, R76, 0xffff, RZ, 0xc0, !PT ;  /* 0x0000ffff4c4c7812 */ /* 0x000fe400078ec0ff */
[----:B------:R-:W-:Y:S02]  /*4950*/  PRMT R39, R42, 0x5410, R39 ;  /* 0x000054102a277816 */ /* 0x000fe40000000027 */
[----:B------:R-:W-:Y:S02]  /*4960*/  PRMT R45, R45, 0x5410, R38 ;  /* 0x000054102d2d7816 */ /* 0x000fe40000000026 */
[----:B------:R-:W-:Y:S02]  /*4970*/  LOP3.LUT R78, R78, 0xffff, RZ, 0xc0, !PT ;  /* 0x0000ffff4e4e7812 */ /* 0x000fe400078ec0ff */
[----:B------:R-:W-:Y:S02]  /*4980*/  PRMT R49, R49, 0x5410, R36 ;  /* 0x0000541031317816 */ /* 0x000fe40000000024 */
[----:B------:R-:W-:-:S02]  /*4990*/  LOP3.LUT R60, R60, 0xffff, RZ, 0xc0, !PT ;  /* 0x0000ffff3c3c7812 */ /* 0x000fc400078ec0ff */
[----:B------:R-:W-:Y:S02]  /*49a0*/  PRMT R37, R2, 0x5410, R37 ;  /* 0x0000541002257816 */ /* 0x000fe40000000025 */
[----:B------:R-:W-:Y:S02]  /*49b0*/  LOP3.LUT R62, R62, 0xffff, RZ, 0xc0, !PT ;  /* 0x0000ffff3e3e7812 */ /* 0x000fe400078ec0ff */
[--C-:B------:R-:W-:Y:S02]  /*49c0*/  PRMT R41, R41, 0x4210, R76.reuse ;  /* 0x0000421029297816 */ /* 0x100fe4000000004c */
[----:B------:R-:W-:Y:S02]  /*49d0*/  PRMT R39, R39, 0x5210, R76 ;  /* 0x0000521027277816 */ /* 0x000fe4000000004c */
[--C-:B------:R-:W-:Y:S01]  /*49e0*/  PRMT R43, R43, 0x4210, R78.reuse ;  /* 0x000042102b2b7816 */ /* 0x100fe2000000004e */
[----:B------:R-:W-:Y:S01]  /*49f0*/  STS [R40+UR4], R41 ;  /* 0x0000002928007988 */ /* 0x000fe20008000804 */
[----:B------:R-:W-:-:S02]  /*4a00*/  PRMT R45, R45, 0x5210, R78 ;  /* 0x000052102d2d7816 */ /* 0x000fc4000000004e */
[C---:B------:R-:W-:Y:S01]  /*4a10*/  LOP3.LUT R0, R40.reuse, 0x820, RZ, 0x3c, !PT ;  /* 0x0000082028007812 */ /* 0x040fe200078e3cff */
[----:B------:R-:W-:Y:S01]  /*4a20*/  STS [R40+UR4+0x80], R39 ;  /* 0x0000802728007988 */ /* 0x000fe20008000804 */
[--C-:B------:R-:W-:Y:S02]  /*4a30*/  PRMT R47, R47, 0x4210, R60.reuse ;  /* 0x000042102f2f7816 */ /* 0x100fe4000000003c */
[----:B------:R-:W-:Y:S01]  /*4a40*/  PRMT R49, R49, 0x5210, R60 ;  /* 0x0000521031317816 */ /* 0x000fe2000000003c */
[----:B------:R-:W-:Y:S01]  /*4a50*/  STS [R0+UR4], R43 ;  /* 0x0000002b00007988 */ /* 0x000fe20008000804 */
[----:B------:R-:W-:Y:S02]  /*4a60*/  LOP3.LUT R2, R40, 0x1040, RZ, 0x3c, !PT ;  /* 0x0000104028027812 */ /* 0x000fe400078e3cff */
[--C-:B------:R-:W-:Y:S01]  /*4a70*/  PRMT R51, R51, 0x4210, R62.reuse ;  /* 0x0000421033337816 */ /* 0x100fe2000000003e */
[----:B------:R0:W-:Y:S01]  /*4a80*/  STS [R0+UR4+0x80], R45 ;  /* 0x0000802d00007988 */ /* 0x0001e20008000804 */
[----:B------:R-:W-:-:S02]  /*4a90*/  PRMT R37, R37, 0x5210, R62 ;  /* 0x0000521025257816 */ /* 0x000fc4000000003e */
[----:B------:R-:W-:Y:S01]  /*4aa0*/  LOP3.LUT R36, R40, 0x1860, RZ, 0x3c, !PT ;  /* 0x0000186028247812 */ /* 0x000fe200078e3cff */
[----:B------:R-:W-:Y:S01]  /*4ab0*/  STS [R2+UR4], R47 ;  /* 0x0000002f02007988 */ /* 0x000fe20008000804 */
[C---:B------:R-:W-:Y:S01]  /*4ac0*/  ISETP.GE.AND P0, PT, R35.reuse, UR10, PT ;  /* 0x0000000a23007c0c */ /* 0x040fe2000bf06270 */
[----:B------:R-:W-:Y:S02]  /*4ad0*/  IMAD R35, R35, UR5, RZ ;  /* 0x0000000523237c24 */ /* 0x000fe4000f8e02ff */
[----:B------:R1:W-:Y:S01]  /*4ae0*/  STS [R2+UR4+0x80], R49 ;  /* 0x0000803102007988 */ /* 0x0003e20008000804 */
[----:B------:R-:W-:Y:S01]  /*4af0*/  ISETP.LT.AND P1, PT, R7, UR11, !P0 ;  /* 0x0000000b07007c0c */ /* 0x000fe2000c721270 */
[-C--:B0-----:R-:W-:Y:S01]  /*4b00*/  IMAD R0, R3, R57.reuse, RZ ;  /* 0x0000003903007224 */ /* 0x081fe200078e02ff */
[----:B------:R-:W-:Y:S01]  /*4b10*/  IADD3 R53, P4, R35, UR6, RZ ;  /* 0x0000000623357c10 */ /* 0x000fe2000ff9e0ff */
[----:B------:R-:W-:Y:S01]  /*4b20*/  STS [R36+UR4], R51 ;  /* 0x0000003324007988 */ /* 0x000fe20008000804 */
[----:B------:R-:W-:Y:S01]  /*4b30*/  IMAD R7, R4, R57, RZ ;  /* 0x0000003904077224 */ /* 0x000fe200078e02ff */
[----:B------:R-:W-:-:S02]  /*4b40*/  ISETP.LT.AND P3, PT, R3, UR11, !P0 ;  /* 0x0000000b03007c0c */ /* 0x000fc4000c761270 */
[----:B------:R0:W-:Y:S01]  /*4b50*/  STS [R36+UR4+0x80], R37 ;  /* 0x0000802524007988 */ /* 0x0001e20008000804 */
[----:B------:R-:W-:Y:S01]  /*4b60*/  LEA.HI.X.SX32 R55, R35, UR7, 0x1, P4 ;  /* 0x0000000723377c11 */ /* 0x000fe2000a0f0eff */
[----:B------:R-:W-:Y:S01]  /*4b70*/  BAR.SYNC.DEFER_BLOCKING 0x0 ;  /* 0x0000000000007b1d */ /* 0x000fe20000010000 */
[----:B-1----:R-:W-:Y:S02]  /*4b80*/  IADD3 R2, P6, R0, R53, RZ ;  /* 0x0000003500027210 */ /* 0x002fe40007fde0ff */
[----:B------:R-:W-:Y:S01]  /*4b90*/  ISETP.LT.AND P2, PT, R8, UR11, !P0 ;  /* 0x0000000b08007c0c */ /* 0x000fe2000c741270 */
[----:B------:R-:W-:Y:S01]  /*4ba0*/  IMAD R8, R5, R57, RZ ;  /* 0x0000003905087224 */ /* 0x000fe200078e02ff */
[----:B------:R-:W-:Y:S02]  /*4bb0*/  ISETP.LT.AND P4, PT, R4, UR11, !P0 ;  /* 0x0000000b04007c0c */ /* 0x000fe4000c781270 */
[----:B------:R-:W-:Y:S02]  /*4bc0*/  IADD3 R4, P5, R7, R53, RZ ;  /* 0x0000003507047210 */ /* 0x000fe40007fbe0ff */
[----:B------:R-:W-:Y:S01]  /*4bd0*/  LEA.HI.X.SX32 R3, R0, R55, 0x1, P6 ;  /* 0x0000003700037211 */ /* 0x000fe200030f0eff */
[----:B------:R-:W-:Y:S01]  /*4be0*/  IMAD R0, R57, 0x20, R0 ;  /* 0x0000002039007824 */ /* 0x000fe200078e0200 */
[----:B------:R-:W-:-:S02]  /*4bf0*/  ISETP.LT.AND P6, PT, R5, UR11, !P0 ;  /* 0x0000000b05007c0c */ /* 0x000fc4000c7c1270 */
[----:B------:R-:W-:Y:S01]  /*4c00*/  LEA.HI.X.SX32 R5, R7, R55, 0x1, P5 ;  /* 0x0000003707057211 */ /* 0x000fe200028f0eff */
[----:B------:R-:W-:Y:S01]  /*4c10*/  IMAD R7, R6, R57, RZ ;  /* 0x0000003906077224 */ /* 0x000fe200078e02ff */
[----:B0-----:R-:W-:-:S04]  /*4c20*/  IADD3 R36, P5, R8, R53, RZ ;  /* 0x0000003508247210 */ /* 0x001fc80007fbe0ff */
[----:B------:R-:W-:Y:S02]  /*4c30*/  LEA.HI.X.SX32 R37, R8, R55, 0x1, P5 ;  /* 0x0000003708257211 */ /* 0x000fe400028f0eff */
[----:B------:R-:W-:Y:S01]  /*4c40*/  ISETP.LT.AND P5, PT, R9, UR11, !P0 ;  /* 0x0000000b09007c0c */ /* 0x000fe2000c7a1270 */
[----:B------:R-:W0:Y:S04]  /*4c50*/  LDS R38, [R44+UR4] ;  /* 0x000000042c267984 */ /* 0x000e280008000800 */
[----:B------:R-:W1:Y:S04]  /*4c60*/  LDS R39, [R44+UR4+0x100] ;  /* 0x000100042c277984 */ /* 0x000e680008000800 */
[----:B------:R-:W2:Y:S04]  /*4c70*/  LDS R40, [R44+UR4+0x200] ;  /* 0x000200042c287984 */ /* 0x000ea80008000800 */
[----:B------:R-:W3:Y:S04]  /*4c80*/  LDS R41, [R44+UR4+0x300] ;  /* 0x000300042c297984 */ /* 0x000ee80008000800 */
[----:B------:R-:W4:Y:S04]  /*4c90*/  LDS R42, [R44+UR4+0x400] ;  /* 0x000400042c2a7984 */ /* 0x000f280008000800 */
[----:B------:R-:W5:Y:S04]  /*4ca0*/  LDS R35, [R44+UR4+0x500] ;  /* 0x000500042c237984 */ /* 0x000f680008000800 */
[----:B------:R-:W-:Y:S04]  /*4cb0*/  LDS R43, [R44+UR4+0x600] ;  /* 0x000600042c2b7984 */ /* 0x000fe80008000800 */
[----:B------:R-:W5:Y:S01]  /*4cc0*/  LDS R45, [R44+UR4+0x700] ;  /* 0x000700042c2d7984 */ /* 0x000f620008000800 */
[----:B0-----:R-:W-:-:S02]  /*4cd0*/  PRMT R47, R38, 0x7770, RZ ;  /* 0x00007770262f7816 */ /* 0x001fc400000000ff */
[----:B-1----:R-:W-:-:S03]  /*4ce0*/  PRMT R49, R39, 0x7770, RZ ;  /* 0x0000777027317816 */ /* 0x002fc600000000ff */
[----:B------:R0:W-:Y:S01]  /*4cf0*/  @P3 STG.E.U8 desc[UR8][R2.64], R47 ;  /* 0x0000002f02003986 */ /* 0x0001e2000c101108 */
[----:B------:R-:W-:Y:S02]  /*4d00*/  ISETP.LT.AND P3, PT, R6, UR11, !P0 ;  /* 0x0000000b06007c0c */ /* 0x000fe4000c761270 */
[----:B--2---:R-:W-:Y:S01]  /*4d10*/  PRMT R51, R40, 0x7770, RZ ;  /* 0x0000777028337816 */ /* 0x004fe200000000ff */
[----:B------:R1:W-:Y:S01]  /*4d20*/  @P4 STG.E.U8 desc[UR8][R4.64], R49 ;  /* 0x0000003104004986 */ /* 0x0003e2000c101108 */
[----:B------:R-:W-:-:S03]  /*4d30*/  IADD3 R6, P4, R7, R53, RZ ;  /* 0x0000003507067210 */ /* 0x000fc60007f9e0ff */
[----:B------:R2:W-:Y:S01]  /*4d40*/  @P6 STG.E.U8 desc[UR8][R36.64], R51 ;  /* 0x0000003324006986 */ /* 0x0005e2000c101108 */
[----:B------:R-:W-:Y:S02]  /*4d50*/  LEA.HI.X.SX32 R7, R7, R55, 0x1, P4 ;  /* 0x0000003707077211 */ /* 0x000fe400020f0eff */
[----:B------:R-:W-:Y:S02]  /*4d60*/  ISETP.LT.AND P4, PT, R10, UR11, !P0 ;  /* 0x0000000b0a007c0c */ /* 0x000fe4000c781270 */
[C---:B0-----:R-:W-:Y:S02]  /*4d70*/  IADD3 R2, P6, R0.reuse, R53, RZ ;  /* 0x0000003500027210 */ /* 0x041fe40007fde0ff */
[----:B---3--:R-:W-:Y:S01]  /*4d80*/  PRMT R47, R41, 0x7770, RZ ;  /* 0x00007770292f7816 */ /* 0x008fe200000000ff */
[C---:B-1----:R-:W-:Y:S01]  /*4d90*/  IMAD R5, R57.reuse, 0x8, R0 ;  /* 0x0000000839057824 */ /* 0x042fe200078e0200 */
[----:B------:R-:W-:Y:S02]  /*4da0*/  LEA.HI.X.SX32 R3, R0, R55, 0x1, P6 ;  /* 0x0000003700037211 */ /* 0x000fe400030f0eff */
[----:B----4-:R-:W-:Y:S01]  /*4db0*/  PRMT R49, R42, 0x7770, RZ ;  /* 0x000077702a317816 */ /* 0x010fe200000000ff */
[----:B------:R-:W-:Y:S01]  /*4dc0*/  IMAD R0, R57, 0x8, R5 ;  /* 0x0000000839007824 */ /* 0x000fe200078e0205 */
[----:B------:R-:W-:Y:S01]  /*4dd0*/  IADD3 R4, P6, R5, R53, RZ ;  /* 0x0000003505047210 */ /* 0x000fe20007fde0ff */
[----:B------:R0:W-:Y:S01]  /*4de0*/  @P3 STG.E.U8 desc[UR8][R6.64], R47 ;  /* 0x0000002f06003986 */ /* 0x0001e2000c101108 */
[----:B------:R-:W-:Y:S01]  /*4df0*/  ISETP.LT.AND P3, PT, R11, UR11, !P0 ;  /* 0x0000000b0b007c0c */ /* 0x000fe2000c761270 */
[----:B------:R-:W-:Y:S01]  /*4e00*/  IMAD R10, R57, 0x8, R0 ;  /* 0x00000008390a7824 */ /* 0x000fe200078e0200 */
[----:B------:R-:W-:Y:S01]  /*4e10*/  LEA.HI.X.SX32 R5, R5, R55, 0x1, P6 ;  /* 0x0000003705057211 */ /* 0x000fe200030f0eff */
[----:B------:R1:W-:Y:S01]  /*4e20*/  @P1 STG.E.U8 desc[UR8][R2.64], R49 ;  /* 0x0000003102001986 */ /* 0x0003e2000c101108 */
[----:B------:R-:W-:-:S02]  /*4e30*/  IADD3 R8, P6, R0, R53, RZ ;  /* 0x0000003500087210 */ /* 0x000fc40007fde0ff */
[----:B-----5:R-:W-:Y:S02]  /*4e40*/  PRMT R11, R35, 0x7770, RZ ;  /* 0x00007770230b7816 */ /* 0x020fe400000000ff */
[----:B------:R-:W-:Y:S01]  /*4e50*/  LEA.HI.X.SX32 R9, R0, R55, 0x1, P6 ;  /* 0x0000003700097211 */ /* 0x000fe200030f0eff */
[----:B------:R-:W-:Y:S01]  /*4e60*/  IMAD R0, R57, 0x8, R10 ;  /* 0x0000000839007824 */ /* 0x000fe200078e020a */
[----:B--2---:R-:W-:Y:S01]  /*4e70*/  PRMT R37, R45, 0x7770, RZ ;  /* 0x000077702d257816 */ /* 0x004fe200000000ff */
[----:B------:R2:W-:Y:S01]  /*4e80*/  @P2 STG.E.U8 desc[UR8][R4.64], R11 ;  /* 0x0000000b04002986 */ /* 0x0005e2000c101108 */
[C---:B0-----:R-:W-:Y:S02]  /*4e90*/  IADD3 R6, P6, R10.reuse, R53, RZ ;  /* 0x000000350a067210 */ /* 0x041fe40007fde0ff */
[----:B------:R-:W-:Y:S02]  /*4ea0*/  ISETP.LT.AND P2, PT, R13, UR11, !P0 ;  /* 0x0000000b0d007c0c */ /* 0x000fe4000c741270 */
[----:B------:R-:W-:-:S02]  /*4eb0*/  LEA.HI.X.SX32 R7, R10, R55, 0x1, P6 ;  /* 0x000000370a077211 */ /* 0x000fc400030f0eff */
[C---:B-1----:R-:W-:Y:S02]  /*4ec0*/  IADD3 R2, P6, R0.reuse, R53, RZ ;  /* 0x0000003500027210 */ /* 0x042fe40007fde0ff */
[----:B------:R-:W-:Y:S02]  /*4ed0*/  PRMT R13, R43, 0x7770, RZ ;  /* 0x000077702b0d7816 */ /* 0x000fe400000000ff */
[----:B------:R-:W-:Y:S01]  /*4ee0*/  LEA.HI.X.SX32 R3, R0, R55, 0x1, P6 ;  /* 0x0000003700037211 */ /* 0x000fe200030f0eff */
[C---:B--2---:R-:W-:Y:S01]  /*4ef0*/  IMAD R5, R57.reuse, 0x8, R0 ;  /* 0x0000000839057824 */ /* 0x044fe200078e0200 */
[----:B------:R-:W-:Y:S01]  /*4f00*/  ISETP.LT.AND P1, PT, R12, UR11, !P0 ;  /* 0x0000000b0c007c0c */ /* 0x000fe2000c721270 */
[----:B------:R0:W-:Y:S01]  /*4f10*/  @P5 STG.E.U8 desc[UR8][R8.64], R13 ;  /* 0x0000000d08005986 */ /* 0x0001e2000c101108 */
[----:B------:R-:W-:Y:S01]  /*4f20*/  PRMT R11, R38, 0x7771, RZ ;  /* 0x00007771260b7816 */ /* 0x000fe200000000ff */
[----:B------:R-:W-:Y:S01]  /*4f30*/  IMAD R0, R57, 0x8, R5 ;  /* 0x0000000839007824 */ /* 0x000fe200078e0205 */
[----:B------:R-:W-:Y:S01]  /*4f40*/  IADD3 R4, P6, R5, R53, RZ ;  /* 0x0000003505047210 */ /* 0x000fe20007fde0ff */
[----:B------:R1:W-:Y:S01]  /*4f50*/  @P4 STG.E.U8 desc[UR8][R6.64], R37 ;  /* 0x0000002506004986 */ /* 0x0003e2000c101108 */
[----:B------:R-:W-:-:S02]  /*4f60*/  ISETP.LT.AND P5, PT, R14, UR11, !P0 ;  /* 0x0000000b0e007c0c */ /* 0x000fc4000c7a1270 */
[----:B------:R-:W-:Y:S01]  /*4f70*/  LEA.HI.X.SX32 R5, R5, R55, 0x1, P6 ;  /* 0x0000003705057211 */ /* 0x000fe200030f0eff */
[----:B------:R2:W-:Y:S01]  /*4f80*/  @P3 STG.E.U8 desc[UR8][R2.64], R11 ;  /* 0x0000000b02003986 */ /* 0x0005e2000c101108 */
[----:B------:R-:W-:Y:S02]  /*4f90*/  ISETP.LT.AND P4, PT, R15, UR11, !P0 ;  /* 0x0000000b0f007c0c */ /* 0x000fe4000c781270 */
[----:B------:R-:W-:Y:S02]  /*4fa0*/  PRMT R15, R40, 0x7771, RZ ;  /* 0x00007771280f7816 */ /* 0x000fe400000000ff */
[C---:B0-----:R-:W-:Y:S02]  /*4fb0*/  IADD3 R8, P6, R0.reuse, R53, RZ ;  /* 0x0000003500087210 */ /* 0x041fe40007fde0ff */
[----:B------:R-:W-:Y:S01]  /*4fc0*/  PRMT R13, R39, 0x7771, RZ ;  /* 0x00007771270d7816 */ /* 0x000fe200000000ff */
[----:B-1----:R-:W-:Y:S01]  /*4fd0*/  IMAD R7, R57, 0x8, R0 ;  /* 0x0000000839077824 */ /* 0x002fe200078e0200 */
[----:B------:R-:W-:-:S02]  /*4fe0*/  LEA.HI.X.SX32 R9, R0, R55, 0x1, P6 ;  /* 0x0000003700097211 */ /* 0x000fc400030f0eff */
[----:B------:R-:W-:Y:S01]  /*4ff0*/  ISETP.LT.AND P3, PT, R16, UR11, !P0 ;  /* 0x0000000b10007c0c */ /* 0x000fe2000c761270 */
[----:B------:R-:W-:Y:S01]  /*5000*/  IMAD R0, R57, 0x8, R7 ;  /* 0x0000000839007824 */ /* 0x000fe200078e0207 */
[----:B------:R-:W-:Y:S01]  /*5010*/  IADD3 R6, P6, R7, R53, RZ ;  /* 0x0000003507067210 */ /* 0x000fe20007fde0ff */
[----:B------:R0:W-:Y:S01]  /*5020*/  @P1 STG.E.U8 desc[UR8][R4.64], R13 ;  /* 0x0000000d04001986 */ /* 0x0001e2000c101108 */
[----:B--2---:R-:W-:Y:S01]  /*5030*/  PRMT R11, R41, 0x7771, RZ ;  /* 0x00007771290b7816 */ /* 0x004fe200000000ff */
[----:B------:R-:W-:Y:S01]  /*5040*/  IMAD R10, R57, 0x8, R0 ;  /* 0x00000008390a7824 */ /* 0x000fe200078e0200 */
[----:B------:R-:W-:Y:S01]  /*5050*/  LEA.HI.X.SX32 R7, R7, R55, 0x1, P6 ;  /* 0x0000003707077211 */ /* 0x000fe200030f0eff */
[----:B------:R1:W-:Y:S01]  /*5060*/  @P2 STG.E.U8 desc[UR8][R8.64], R15 ;  /* 0x0000000f08002986 */ /* 0x0003e2000c101108 */
[C---:B------:R-:W-:Y:S02]  /*5070*/  IADD3 R2, P6, R0.reuse, R53, RZ ;  /* 0x0000003500027210 */ /* 0x040fe40007fde0ff */
[----:B------:R-:W-:Y:S01]  /*5080*/  ISETP.LT.AND P1, PT, R17, UR11, !P0 ;  /* 0x0000000b11007c0c */ /* 0x000fe2000c721270 */
[----:B------:R2:W-:Y:S01]  /*5090*/  @P5 STG.E.U8 desc[UR8][R6.64], R11 ;  /* 0x0000000b06005986 */ /* 0x0005e2000c101108 */
[----:B------:R-:W-:Y:S01]  /*50a0*/  LEA.HI.X.SX32 R3, R0, R55, 0x1, P6 ;  /* 0x0000003700037211 */ /* 0x000fe200030f0eff */
[----:B------:R-:W-:Y:S01]  /*50b0*/  IMAD R0, R57, 0x8, R10 ;  /* 0x0000000839007824 */ /* 0x000fe200078e020a */
[----:B------:R-:W-:-:S02]  /*50c0*/  ISETP.LT.AND P2, PT, R18, UR11, !P0 ;  /* 0x0000000b12007c0c */ /* 0x000fc4000c741270 */
[----:B0-----:R-:W-:Y:S02]  /*50d0*/  IADD3 R4, P6, R10, R53, RZ ;  /* 0x000000350a047210 */ /* 0x001fe40007fde0ff */
[----:B------:R-:W-:Y:S02]  /*50e0*/  PRMT R13, R42, 0x7771, RZ ;  /* 0x000077712a0d7816 */ /* 0x000fe400000000ff */
[----:B------:R-:W-:Y:S02]  /*50f0*/  LEA.HI.X.SX32 R5, R10, R55, 0x1, P6 ;  /* 0x000000370a057211 */ /* 0x000fe400030f0eff */
[C---:B-1----:R-:W-:Y:S01]  /*5100*/  IADD3 R8, P6, R0.reuse, R53, RZ ;  /* 0x0000003500087210 */ /* 0x042fe20007fde0ff */
[----:B--2---:R-:W-:Y:S01]  /*5110*/  IMAD R7, R57, 0x8, R0 ;  /* 0x0000000839077824 */ /* 0x004fe200078e0200 */
[----:B------:R-:W-:Y:S01]  /*5120*/  PRMT R15, R35, 0x7771, RZ ;  /* 0x00007771230f7816 */ /* 0x000fe200000000ff */
[----:B------:R0:W-:Y:S01]  /*5130*/  @P4 STG.E.U8 desc[UR8][R2.64], R13 ;  /* 0x0000000d02004986 */ /* 0x0001e2000c101108 */
[----:B------:R-:W-:Y:S01]  /*5140*/  LEA.HI.X.SX32 R9, R0, R55, 0x1, P6 ;  /* 0x0000003700097211 */ /* 0x000fe200030f0eff */
[----:B------:R-:W-:Y:S01]  /*5150*/  IMAD R0, R57, 0x8, R7 ;  /* 0x0000000839007824 */ /* 0x000fe200078e0207 */
[----:B------:R-:W-:Y:S01]  /*5160*/  IADD3 R6, P6, R7, R53, RZ ;  /* 0x0000003507067210 */ /* 0x000fe20007fde0ff */
[----:B------:R1:W-:Y:S01]  /*5170*/  @P3 STG.E.U8 desc[UR8][R4.64], R15 ;  /* 0x0000000f04003986 */ /* 0x0003e2000c101108 */
[----:B------:R-:W-:-:S02]  /*5180*/  PRMT R11, R43, 0x7771, RZ ;  /* 0x000077712b0b7816 */ /* 0x000fc400000000ff */
[----:B------:R-:W-:Y:S02]  /*5190*/  LEA.HI.X.SX32 R7, R7, R55, 0x1, P6 ;  /* 0x0000003707077211 */ /* 0x000fe400030f0eff */
[----:B------:R-:W-:Y:S01]  /*51a0*/  ISETP.LT.AND P5, PT, R19, UR11, !P0 ;  /* 0x0000000b13007c0c */ /* 0x000fe2000c7a1270 */
[----:B------:R2:W-:Y:S01]  /*51b0*/  @P1 STG.E.U8 desc[UR8][R8.64], R11 ;  /* 0x0000000b08001986 */ /* 0x0005e2000c101108 */
[----:B------:R-:W-:Y:S02]  /*51c0*/  ISETP.LT.AND P4, PT, R20, UR11, !P0 ;  /* 0x0000000b14007c0c */ /* 0x000fe4000c781270 */
[C---:B0-----:R-:W-:Y:S02]  /*51d0*/  IADD3 R2, P6, R0.reuse, R53, RZ ;  /* 0x0000003500027210 */ /* 0x041fe40007fde0ff */
[----:B------:R-:W-:Y:S01]  /*51e0*/  PRMT R13, R45, 0x7771, RZ ;  /* 0x000077712d0d7816 */ /* 0x000fe200000000ff */
[----:B-1----:R-:W-:Y:S01]  /*51f0*/  IMAD R5, R57, 0x8, R0 ;  /* 0x0000000839057824 */ /* 0x002fe200078e0200 */
[----:B------:R-:W-:-:S02]  /*5200*/  LEA.HI.X.SX32 R3, R0, R55, 0x1, P6 ;  /* 0x0000003700037211 */ /* 0x000fc400030f0eff */
[----:B------:R-:W-:Y:S01]  /*5210*/  PRMT R15, R38, 0x7772, RZ ;  /* 0x00007772260f7816 */ /* 0x000fe200000000ff */
        /* <DEDUP_REMOVED lines=24> */
[----:B------:R-:W-:-:S02]  /*53a0*/  ISETP.LT.AND P2, PT, R23, UR11, !P0 ;  /* 0x0000000b17007c0c */ /* 0x000fc4000c741270 */
[----:B------:R-:W-:Y:S02]  /*53b0*/  LEA.HI.X.SX32 R5, R5, R55, 0x1, P6 ;  /* 0x0000003705057211 */ /* 0x000fe400030f0eff */
[----:B------:R-:W-:Y:S02]  /*53c0*/  ISETP.LT.AND P5, PT, R24, UR11, !P0 ;  /* 0x0000000b18007c0c */ /* 0x000fe4000c7a1270 */
[----:B------:R-:W-:Y:S02]  /*53d0*/  PRMT R11, R42, 0x7772, RZ ;  /* 0x000077722a0b7816 */ /* 0x000fe400000000ff */
[C---:B0-----:R-:W-:Y:S02]  /*53e0*/  IADD3 R8, P6, R0.reuse, R53, RZ ;  /* 0x0000003500087210 */ /* 0x041fe40007fde0ff */
[----:B------:R-:W-:Y:S01]  /*53f0*/  ISETP.LT.AND P4, PT, R25, UR11, !P0 ;  /* 0x0000000b19007c0c */ /* 0x000fe2000c781270 */
[C---:B-1----:R-:W-:Y:S01]  /*5400*/  IMAD R7, R57.reuse, 0x8, R0 ;  /* 0x0000000839077824 */ /* 0x042fe200078e0200 */
[----:B------:R-:W-:Y:S01]  /*5410*/  LEA.HI.X.SX32 R9, R0, R55, 0x1, P6 ;  /* 0x0000003700097211 */ /* 0x000fe200030f0eff */
[----:B------:R0:W-:Y:S01]  /*5420*/  @P2 STG.E.U8 desc[UR8][R2.64], R11 ;  /* 0x0000000b02002986 */ /* 0x0001e2000c101108 */
[----:B------:R-:W-:Y:S01]  /*5430*/  ISETP.LT.AND P3, PT, R26, UR11, !P0 ;  /* 0x0000000b1a007c0c */ /* 0x000fe2000c761270 */
[----:B------:R-:W-:Y:S01]  /*5440*/  IMAD R0, R57, 0x8, R7 ;  /* 0x0000000839007824 */ /* 0x000fe200078e0207 */
[----:B------:R-:W-:-:S02]  /*5450*/  IADD3 R6, P6, R7, R53, RZ ;  /* 0x0000003507067210 */ /* 0x000fc40007fde0ff */
[----:B------:R-:W-:Y:S01]  /*5460*/  PRMT R13, R35, 0x7772, RZ ;  /* 0x00007772230d7816 */ /* 0x000fe200000000ff */
[----:B------:R-:W-:Y:S01]  /*5470*/  IMAD R10, R57, 0x8, R0 ;  /* 0x00000008390a7824 */ /* 0x000fe200078e0200 */
[----:B------:R-:W-:Y:S02]  /*5480*/  LEA.HI.X.SX32 R7, R7, R55, 0x1, P6 ;  /* 0x0000003707077211 */ /* 0x000fe400030f0eff */
[----:B------:R-:W-:Y:S01]  /*5490*/  ISETP.LT.AND P1, PT, R27, UR11, !P0 ;  /* 0x0000000b1b007c0c */ /* 0x000fe2000c721270 */
[----:B------:R1:W-:Y:S01]  /*54a0*/  @P5 STG.E.U8 desc[UR8][R4.64], R13 ;  /* 0x0000000d04005986 */ /* 0x0003e2000c101108 */
[----:B------:R-:W-:Y:S02]  /*54b0*/  PRMT R15, R43, 0x7772, RZ ;  /* 0x000077722b0f7816 */ /* 0x000fe400000000ff */
[----:B0-----:R-:W-:Y:S02]  /*54c0*/  IADD3 R2, P6, R0, R53, RZ ;  /* 0x0000003500027210 */ /* 0x001fe40007fde0ff */
[----:B------:R-:W-:Y:S01]  /*54d0*/  ISETP.LT.AND P2, PT, R28, UR11, !P0 ;  /* 0x0000000b1c007c0c */ /* 0x000fe2000c741270 */
[----:B------:R0:W-:Y:S01]  /*54e0*/  @P4 STG.E.U8 desc[UR8][R8.64], R15 ;  /* 0x0000000f08004986 */ /* 0x0001e2000c101108 */
[----:B------:R-:W-:Y:S01]  /*54f0*/  LEA.HI.X.SX32 R3, R0, R55, 0x1, P6 ;  /* 0x0000003700037211 */ /* 0x000fe200030f0eff */
[----:B------:R-:W-:Y:S01]  /*5500*/  IMAD R0, R57, 0x8, R10 ;  /* 0x0000000839007824 */ /* 0x000fe200078e020a */
[----:B------:R-:W-:-:S02]  /*5510*/  PRMT R17, R45, 0x7772, RZ ;  /* 0x000077722d117816 */ /* 0x000fc400000000ff */
[----:B------:R-:W-:Y:S02]  /*5520*/  PRMT R39, R39, 0x7773, RZ ;  /* 0x0000777327277816 */ /* 0x000fe400000000ff */
[C---:B-1----:R-:W-:Y:S01]  /*5530*/  IADD3 R4, P6, R10.reuse, R53, RZ ;  /* 0x000000350a047210 */ /* 0x042fe20007fde0ff */
[----:B------:R1:W-:Y:S01]  /*5540*/  @P3 STG.E.U8 desc[UR8][R6.64], R17 ;  /* 0x0000001106003986 */ /* 0x0003e2000c101108 */
[----:B------:R-:W-:Y:S02]  /*5550*/  ISETP.LT.AND P5, PT, R29, UR11, !P0 ;  /* 0x0000000b1d007c0c */ /* 0x000fe4000c7a1270 */
[----:B------:R-:W-:Y:S01]  /*5560*/  LEA.HI.X.SX32 R5, R10, R55, 0x1, P6 ;  /* 0x000000370a057211 */ /* 0x000fe200030f0eff */
[C---:B0-----:R-:W-:Y:S01]  /*5570*/  IMAD R9, R57.reuse, 0x8, R0 ;  /* 0x0000000839097824 */ /* 0x041fe200078e0200 */
[----:B------:R-:W-:Y:S02]  /*5580*/  PRMT R15, R38, 0x7773, RZ ;  /* 0x00007773260f7816 */ /* 0x000fe400000000ff */
[----:B------:R-:W-:Y:S01]  /*5590*/  ISETP.LT.AND P4, PT, R30, UR11, !P0 ;  /* 0x0000000b1e007c0c */ /* 0x000fe2000c781270 */
[----:B------:R-:W-:Y:S01]  /*55a0*/  IMAD R11, R57, 0x8, R9 ;  /* 0x00000008390b7824 */ /* 0x000fe200078e0209 */
[----:B------:R-:W-:Y:S01]  /*55b0*/  ISETP.LT.AND P3, PT, R31, UR11, !P0 ;  /* 0x0000000b1f007c0c */ /* 0x000fe2000c761270 */
[----:B------:R0:W-:Y:S01]  /*55c0*/  @P1 STG.E.U8 desc[UR8][R2.64], R15 ;  /* 0x0000000f02001986 */ /* 0x0001e2000c101108 */
[----:B------:R-:W-:Y:S01]  /*55d0*/  PRMT R41, R41, 0x7773, RZ ;  /* 0x0000777329297816 */ /* 0x000fe200000000ff */
[----:B------:R-:W-:Y:S01]  /*55e0*/  IMAD R13, R57, 0x8, R11 ;  /* 0x00000008390d7824 */ /* 0x000fe200078e020b */
[-C--:B-1----:R-:W-:Y:S01]  /*55f0*/  IADD3 R6, P1, R0, R53.reuse, RZ ;  /* 0x0000003500067210 */ /* 0x082fe20007f3e0ff */
[----:B------:R1:W-:Y:S01]  /*5600*/  @P2 STG.E.U8 desc[UR8][R4.64], R39 ;  /* 0x0000002704002986 */ /* 0x0003e2000c101108 */
[----:B------:R-:W-:-:S02]  /*5610*/  IADD3 R8, P2, R9, R53, RZ ;  /* 0x0000003509087210 */ /* 0x000fc40007f5e0ff */
[-C--:B------:R-:W-:Y:S01]  /*5620*/  LEA.HI.X.SX32 R7, R0, R55.reuse, 0x1, P1 ;  /* 0x0000003700077211 */ /* 0x080fe200008f0eff */
[----:B------:R-:W-:Y:S01]  /*5630*/  IMAD R0, R57, 0x8, R13 ;  /* 0x0000000839007824 */ /* 0x000fe200078e020d */
[----:B------:R-:W-:Y:S02]  /*5640*/  LEA.HI.X.SX32 R9, R9, R55, 0x1, P2 ;  /* 0x0000003709097211 */ /* 0x000fe400010f0eff */
[-C--:B------:R-:W-:Y:S02]  /*5650*/  IADD3 R10, P6, R11, R53.reuse, RZ ;  /* 0x000000350b0a7210 */ /* 0x080fe40007fde0ff */
[----:B0-----:R-:W-:Y:S02]  /*5660*/  IADD3 R2, P1, R13, R53, RZ ;  /* 0x000000350d027210 */ /* 0x001fe40007f3e0ff */
[----:B------:R-:W-:Y:S01]  /*5670*/  ISETP.LT.AND P2, PT, R32, UR11, !P0 ;  /* 0x0000000b20007c0c */ /* 0x000fe2000c741270 */
[----:B-1----:R-:W-:Y:S01]  /*5680*/  IMAD R5, R57, 0x8, R0 ;  /* 0x0000000839057824 */ /* 0x002fe200078e0200 */
[----:B------:R-:W-:-:S02]  /*5690*/  LEA.HI.X.SX32 R3, R13, R55, 0x1, P1 ;  /* 0x000000370d037211 */ /* 0x000fc400008f0eff */
[----:B------:R-:W-:Y:S02]  /*56a0*/  ISETP.LT.AND P1, PT, R33, UR11, !P0 ;  /* 0x0000000b21007c0c */ /* 0x000fe4000c721270 */
[----:B------:R-:W-:Y:S02]  /*56b0*/  ISETP.LT.AND P0, PT, R34, UR11, !P0 ;  /* 0x0000000b22007c0c */ /* 0x000fe4000c701270 */
[----:B------:R-:W-:Y:S02]  /*56c0*/  LEA.HI.X.SX32 R11, R11, R55, 0x1, P6 ;  /* 0x000000370b0b7211 */ /* 0x000fe400030f0eff */
[----:B------:R-:W-:Y:S02]  /*56d0*/  IADD3 R12, P6, R0, R53, RZ ;  /* 0x00000035000c7210 */ /* 0x000fe40007fde0ff */
[----:B------:R-:W-:Y:S02]  /*56e0*/  PRMT R15, R40, 0x7773, RZ ;  /* 0x00007773280f7816 */ /* 0x000fe400000000ff */
[----:B------:R-:W-:-:S02]  /*56f0*/  PRMT R17, R42, 0x7773, RZ ;  /* 0x000077732a117816 */ /* 0x000fc400000000ff */
[----:B------:R-:W-:Y:S01]  /*5700*/  PRMT R35, R35, 0x7773, RZ ;  /* 0x0000777323237816 */ /* 0x000fe200000000ff */
[----:B------:R0:W-:Y:S01]  /*5710*/  @P5 STG.E.U8 desc[UR8][R6.64], R15 ;  /* 0x0000000f06005986 */ /* 0x0001e2000c101108 */
[----:B------:R-:W-:Y:S02]  /*5720*/  LEA.HI.X.SX32 R13, R0, R55, 0x1, P6 ;  /* 0x00000037000d7211 */ /* 0x000fe400030f0eff */
[----:B------:R-:W-:Y:S01]  /*5730*/  PRMT R43, R43, 0x7773, RZ ;  /* 0x000077732b2b7816 */ /* 0x000fe200000000ff */
[----:B------:R0:W-:Y:S01]  /*5740*/  @P4 STG.E.U8 desc[UR8][R8.64], R41 ;  /* 0x0000002908004986 */ /* 0x0001e2000c101108 */
[----:B------:R-:W-:Y:S02]  /*5750*/  IADD3 R4, P6, R5, R53, RZ ;  /* 0x0000003505047210 */ /* 0x000fe40007fde0ff */
[----:B------:R-:W-:Y:S01]  /*5760*/  PRMT R45, R45, 0x7773, RZ ;  /* 0x000077732d2d7816 */ /* 0x000fe200000000ff */
[----:B------:R0:W-:Y:S01]  /*5770*/  @P3 STG.E.U8 desc[UR8][R10.64], R17 ;  /* 0x000000110a003986 */ /* 0x0001e2000c101108 */
[----:B------:R-:W-:-:S03]  /*5780*/  LEA.HI.X.SX32 R5, R5, R55, 0x1, P6 ;  /* 0x0000003705057211 */ /* 0x000fc600030f0eff */
[----:B------:R0:W-:Y:S04]  /*5790*/  @P2 STG.E.U8 desc[UR8][R2.64], R35 ;  /* 0x0000002302002986 */ /* 0x0001e8000c101108 */
[----:B------:R0:W-:Y:S01]  /*57a0*/  @P1 STG.E.U8 desc[UR8][R12.64], R43 ;  /* 0x0000002b0c001986 */ /* 0x0001e2000c101108 */
[----:B------:R-:W-:Y:S05]  /*57b0*/  @!P0 EXIT ;  /* 0x000000000000894d */ /* 0x000fea0003800000 */
[----:B------:R-:W-:Y:S01]  /*57c0*/  STG.E.U8 desc[UR8][R4.64], R45 ;  /* 0x0000002d04007986 */ /* 0x000fe2000c101108 */
[----:B------:R-:W-:Y:S05]  /*57d0*/  EXIT ;  /* 0x000000000000794d */ /* 0x000fea0003800000 */
.L_x_3:
[----:B------:R-:W-:-:S00]  /*57e0*/  BRA `(.L_x_3) ;  /* 0xfffffffc00fc7947 */ /* 0x000fc0000383ffff */
[----:B------:R-:W-:-:S00]  /*57f0*/  NOP ;  /* 0x0000000000007918 */ /* 0x000fc00000000000 */
        /* <DEDUP_REMOVED lines=8> */
.L_x_4:


//--------------------- .nv.shared.matmul_kernel  --------------------------
	.section	.nv.shared.matmul_kernel,"aw",@nobits
	.sectionflags	@""
	.align	16
	.zero		1024


//--------------------- .nv.shared.reserved.0     --------------------------
	.section	.nv.shared.reserved.0,"aw",@nobits
	.weak		__nv_reservedSMEM_offset_0_alias
	.size		__nv_reservedSMEM_offset_0_alias, 0, 0
	.other		__nv_reservedSMEM_offset_0_alias,@"STO_CUDA_RESERVED_SHARED STV_DEFAULT"
__nv_reservedSMEM_offset_0_alias:
	.zero		0


//--------------------- .nv.constant0.matmul_kernel --------------------------
	.section	.nv.constant0.matmul_kernel,"a",@progbits
	.sectionflags	@""
	.align	4
.nv.constant0.matmul_kernel:
	.zero		608


//--------------------- SYMBOLS --------------------------

	.type		.nv.reservedSmem.offset0,@object
	.size		.nv.reservedSmem.offset0,0x4
